// auto-generated by cutlass_sweep.gemm — config: {"arch": "sm_100", "cluster_m": 1, "cluster_n": 1, "dtype": "fp32", "dtype_b": "fp32", "layout": "nt", "stages": 3, "tile_k": 64, "tile_m": 64, "tile_n": 64}
#include "cutlass/cutlass.h"
#include "cutlass/gemm/collective/collective_builder.hpp"
#include "cutlass/gemm/device/gemm_universal_adapter.h"
#include "cutlass/gemm/kernel/gemm_universal.hpp"
#include "cutlass/epilogue/collective/collective_builder.hpp"

using ElemA = float;
using ElemB = float;
using ElemCD = float;
using Acc  = float;
using TileShape    = cute::Shape<cute::_64, cute::_64, cute::_64>;
using ClusterShape = cute::Shape<cute::_1, cute::_1, cute::_1>;

using CollectiveEpilogue = typename cutlass::epilogue::collective::CollectiveBuilder<
    cutlass::arch::Sm100, cutlass::arch::OpClassTensorOp,
    TileShape, ClusterShape,
    cutlass::epilogue::collective::EpilogueTileAuto,
    Acc, Acc,
    ElemCD, cutlass::layout::RowMajor, 128 / cutlass::sizeof_bits<ElemCD>::value,
    ElemCD, cutlass::layout::RowMajor, 128 / cutlass::sizeof_bits<ElemCD>::value,
    cutlass::epilogue::collective::EpilogueScheduleAuto
  >::CollectiveOp;

using CollectiveMainloop = typename cutlass::gemm::collective::CollectiveBuilder<
    cutlass::arch::Sm100, cutlass::arch::OpClassTensorOp,
    ElemA, cutlass::layout::RowMajor, 128 / cutlass::sizeof_bits<ElemA>::value,
    ElemB, cutlass::layout::ColumnMajor, 128 / cutlass::sizeof_bits<ElemB>::value,
    Acc,
    TileShape, ClusterShape,
    cutlass::gemm::collective::StageCount<3>,
    cutlass::gemm::collective::KernelScheduleAuto
  >::CollectiveOp;

using GemmKernel = cutlass::gemm::kernel::GemmUniversal<
    cute::Shape<int,int,int,int>,
    CollectiveMainloop,
    CollectiveEpilogue
>;
using Gemm = cutlass::gemm::device::GemmUniversalAdapter<GemmKernel>;

// Force the device kernel symbol into the cubin without needing a host main.
auto* _anchor = &cutlass::device_kernel<GemmKernel>;


// ===== COMPILED SASS (sm_100a) =====

	.target	sm_100a

	.elftype	@"ET_EXEC"


//--------------------- .note.nv.tkinfo           --------------------------
	.section	.note.nv.tkinfo,"",@"SHT_NOTE"
	.sectionflags	@"SHF_NOTE_NV_TKINFO"
	.tkinfo
        /*0018*/ 	.word	0x00000002
        /*0030*/ 	.string	""
        /*0030*/ 	.string	"ptxas"
        /*0030*/ 	.string	"Cuda compilation tools, release 13.0, V13.0.88"
        /*0030*/ 	.string	"Build cuda_13.0.r13.0/compiler.36424714_0"
        /*0030*/ 	.string	"-arch sm_100a -m 64 "



//--------------------- .note.nv.cuinfo           --------------------------
	.section	.note.nv.cuinfo,"",@"SHT_NOTE"
	.sectionflags	@"SHF_NOTE_NV_CUINFO"
        /*0018*/ 	.short	0x0002
        /*001a*/ 	.short	0x0064
        /*001c*/ 	.short	0x0082
	.zero		2


//--------------------- .nv.info                  --------------------------
	.section	.nv.info,"",@"SHT_CUDA_INFO"
	.align	4


	//----- nvinfo : EIATTR_REGCOUNT
	.align		4
        /*0000*/ 	.byte	0x04, 0x2f
        /*0002*/ 	.short	(.L_19 - .L_18)
	.align		4
.L_18:
        /*0004*/ 	.word	index@(_ZN7cutlass13device_kernelINS_4gemm6kernel13GemmUniversalIN4cute5tupleIJiiiiEEENS1_10collective13CollectiveMmaINS1_35MainloopSm100TmaUmmaWarpSpecializedILi3ELi2ELi4ENS5_IJNS4_1CILi1EEESB_SB_EEEEENS5_IJNSA_ILi64EEESE_SE_EEEfNS5_IJlSB_lEEEfSG_NS4_8TiledMMAINS4_8MMA_AtomIJNS4_17SM100_MMA_TF32_SSINS_10tfloat32_tESK_fLi64ELi64ELNS4_4UMMA5MajorE0ELSM_0ELNSL_7ScaleInE0ELSN_0EEEEEENS4_6LayoutISC_NS5_IJNSA_ILi0EEESR_SR_EEEEENS5_IJNS4_10UnderscoreESU_SU_EEEEENS4_13SM90_TMA_LOADENS4_14ComposedLayoutINS4_7SwizzleILi3ELi4ELi3EEENS4_18smem_ptr_flag_bitsILi32EEENSQ_INS5_IJNSA_ILi8EEENSA_ILi32EEEEEENS5_IJS14_SB_EEEEEEEvNS4_8identityESX_S18_vS19_EENS_8epilogue10collective18CollectiveEpilogueINS1B_23Sm100TmaWarpSpecializedILi3ELi2ELi16ELb1ELb0EEEJSF_NS5_IJNSQ_ISE_SB_EENSQ_IS14_SB_EEEEEfSG_fSG_NS1B_6fusion15FusionCallbacksIS1F_NS1J_17LinearCombinationIffffLNS_15FloatRoundStyleE2EEESF_S1I_JEEENS4_5SM1004TMEM4LOAD26SM100_TMEM_LOAD_16dp128b8xESX_S18_NS4_17SM75_U32x4_LDSM_NENS4_14SM90_TMA_STOREES18_NS4_17SM90_U32x4_STSM_NENS4_39AutoVectorizingCopyWithAssumedAlignmentILi128EEEEEEvvEEEEvNT_6ParamsE)
        /*0008*/ 	.word	0x00000059


	//----- nvinfo : EIATTR_FRAME_SIZE
	.align		4
.L_19:
        /*000c*/ 	.byte	0x04, 0x11
        /*000e*/ 	.short	(.L_21 - .L_20)
	.align		4
.L_20:
        /*0010*/ 	.word	index@($__internal_2_$__cuda_sm10x_tcgen05_guardrail_trap_unallocated_columns_being_dealloced)
        /*0014*/ 	.word	0x00000000


	//----- nvinfo : EIATTR_FRAME_SIZE
	.align		4
.L_21:
        /*0018*/ 	.byte	0x04, 0x11
        /*001a*/ 	.short	(.L_23 - .L_22)
	.align		4
.L_22:
        /*001c*/ 	.word	index@($__internal_1_$__cuda_sm10x_tcgen05_guardrail_trap_phase_invalid_during_alloc)
        /*0020*/ 	.word	0x00000000


	//----- nvinfo : EIATTR_FRAME_SIZE
	.align		4
.L_23:
        /*0024*/ 	.byte	0x04, 0x11
        /*0026*/ 	.short	(.L_25 - .L_24)
	.align		4
.L_24:
        /*0028*/ 	.word	index@($__internal_0_$__cuda_sm10x_tcgen05_guardrail_trap_col_being_dealloced_not_returned_by_alloc)
        /*002c*/ 	.word	0x00000000


	//----- nvinfo : EIATTR_FRAME_SIZE
	.align		4
.L_25:
        /*0030*/ 	.byte	0x04, 0x11
        /*0032*/ 	.short	(.L_27 - .L_26)
	.align		4
.L_26:
        /*0034*/ 	.word	index@(_ZN7cutlass13device_kernelINS_4gemm6kernel13GemmUniversalIN4cute5tupleIJiiiiEEENS1_10collective13CollectiveMmaINS1_35MainloopSm100TmaUmmaWarpSpecializedILi3ELi2ELi4ENS5_IJNS4_1CILi1EEESB_SB_EEEEENS5_IJNSA_ILi64EEESE_SE_EEEfNS5_IJlSB_lEEEfSG_NS4_8TiledMMAINS4_8MMA_AtomIJNS4_17SM100_MMA_TF32_SSINS_10tfloat32_tESK_fLi64ELi64ELNS4_4UMMA5MajorE0ELSM_0ELNSL_7ScaleInE0ELSN_0EEEEEENS4_6LayoutISC_NS5_IJNSA_ILi0EEESR_SR_EEEEENS5_IJNS4_10UnderscoreESU_SU_EEEEENS4_13SM90_TMA_LOADENS4_14ComposedLayoutINS4_7SwizzleILi3ELi4ELi3EEENS4_18smem_ptr_flag_bitsILi32EEENSQ_INS5_IJNSA_ILi8EEENSA_ILi32EEEEEENS5_IJS14_SB_EEEEEEEvNS4_8identityESX_S18_vS19_EENS_8epilogue10collective18CollectiveEpilogueINS1B_23Sm100TmaWarpSpecializedILi3ELi2ELi16ELb1ELb0EEEJSF_NS5_IJNSQ_ISE_SB_EENSQ_IS14_SB_EEEEEfSG_fSG_NS1B_6fusion15FusionCallbacksIS1F_NS1J_17LinearCombinationIffffLNS_15FloatRoundStyleE2EEESF_S1I_JEEENS4_5SM1004TMEM4LOAD26SM100_TMEM_LOAD_16dp128b8xESX_S18_NS4_17SM75_U32x4_LDSM_NENS4_14SM90_TMA_STOREES18_NS4_17SM90_U32x4_STSM_NENS4_39AutoVectorizingCopyWithAssumedAlignmentILi128EEEEEEvvEEEEvNT_6ParamsE)
        /*0038*/ 	.word	0x00000000


	//----- nvinfo : EIATTR_MIN_STACK_SIZE
	.align		4
.L_27:
        /*003c*/ 	.byte	0x04, 0x12
        /*003e*/ 	.short	(.L_29 - .L_28)
	.align		4
.L_28:
        /*0040*/ 	.word	index@(_ZN7cutlass13device_kernelINS_4gemm6kernel13GemmUniversalIN4cute5tupleIJiiiiEEENS1_10collective13CollectiveMmaINS1_35MainloopSm100TmaUmmaWarpSpecializedILi3ELi2ELi4ENS5_IJNS4_1CILi1EEESB_SB_EEEEENS5_IJNSA_ILi64EEESE_SE_EEEfNS5_IJlSB_lEEEfSG_NS4_8TiledMMAINS4_8MMA_AtomIJNS4_17SM100_MMA_TF32_SSINS_10tfloat32_tESK_fLi64ELi64ELNS4_4UMMA5MajorE0ELSM_0ELNSL_7ScaleInE0ELSN_0EEEEEENS4_6LayoutISC_NS5_IJNSA_ILi0EEESR_SR_EEEEENS5_IJNS4_10UnderscoreESU_SU_EEEEENS4_13SM90_TMA_LOADENS4_14ComposedLayoutINS4_7SwizzleILi3ELi4ELi3EEENS4_18smem_ptr_flag_bitsILi32EEENSQ_INS5_IJNSA_ILi8EEENSA_ILi32EEEEEENS5_IJS14_SB_EEEEEEEvNS4_8identityESX_S18_vS19_EENS_8epilogue10collective18CollectiveEpilogueINS1B_23Sm100TmaWarpSpecializedILi3ELi2ELi16ELb1ELb0EEEJSF_NS5_IJNSQ_ISE_SB_EENSQ_IS14_SB_EEEEEfSG_fSG_NS1B_6fusion15FusionCallbacksIS1F_NS1J_17LinearCombinationIffffLNS_15FloatRoundStyleE2EEESF_S1I_JEEENS4_5SM1004TMEM4LOAD26SM100_TMEM_LOAD_16dp128b8xESX_S18_NS4_17SM75_U32x4_LDSM_NENS4_14SM90_TMA_STOREES18_NS4_17SM90_U32x4_STSM_NENS4_39AutoVectorizingCopyWithAssumedAlignmentILi128EEEEEEvvEEEEvNT_6ParamsE)
        /*0044*/ 	.word	0x00000000
.L_29:


//--------------------- .nv.compat                --------------------------
	.section	.nv.compat,"",@"SHT_CUDA_COMPAT_INFO"
	.align	4
        /*0000*/ 	.byte	0x02, 0x09, 0x01, 0x00, 0x02, 0x02, 0x02, 0x00, 0x02, 0x05, 0x05, 0x00, 0x03, 0x07, 0x01, 0x01
        /*0010*/ 	.byte	0x02, 0x03, 0x01, 0x00, 0x02, 0x06, 0x01, 0x00, 0x04, 0x0b, 0x08, 0x00, 0x09, 0x00, 0x00, 0x00
        /*0020*/ 	.byte	0x00, 0x00, 0x00, 0x00


//--------------------- .nv.info._ZN7cutlass13device_kernelINS_4gemm6kernel13GemmUniversalIN4cute5tupleIJiiiiEEENS1_10collective13CollectiveMmaINS1_35MainloopSm100TmaUmmaWarpSpecializedILi3ELi2ELi4ENS5_IJNS4_1CILi1EEESB_SB_EEEEENS5_IJNSA_ILi64EEESE_SE_EEEfNS5_IJlSB_lEEEfSG_NS4_8TiledMMAINS4_8MMA_AtomIJNS4_17SM100_MMA_TF32_SSINS_10tfloat32_tESK_fLi64ELi64ELNS4_4UMMA5MajorE0ELSM_0ELNSL_7ScaleInE0ELSN_0EEEEEENS4_6LayoutISC_NS5_IJNSA_ILi0EEESR_SR_EEEEENS5_IJNS4_10UnderscoreESU_SU_EEEEENS4_13SM90_TMA_LOADENS4_14ComposedLayoutINS4_7SwizzleILi3ELi4ELi3EEENS4_18smem_ptr_flag_bitsILi32EEENSQ_INS5_IJNSA_ILi8EEENSA_ILi32EEEEEENS5_IJS14_SB_EEEEEEEvNS4_8identityESX_S18_vS19_EENS_8epilogue10collective18CollectiveEpilogueINS1B_23Sm100TmaWarpSpecializedILi3ELi2ELi16ELb1ELb0EEEJSF_NS5_IJNSQ_ISE_SB_EENSQ_IS14_SB_EEEEEfSG_fSG_NS1B_6fusion15FusionCallbacksIS1F_NS1J_17LinearCombinationIffffLNS_15FloatRoundStyleE2EEESF_S1I_JEEENS4_5SM1004TMEM4LOAD26SM100_TMEM_LOAD_16dp128b8xESX_S18_NS4_17SM75_U32x4_LDSM_NENS4_14SM90_TMA_STOREES18_NS4_17SM90_U32x4_STSM_NENS4_39AutoVectorizingCopyWithAssumedAlignmentILi128EEEEEEvvEEEEvNT_6ParamsE --------------------------
	.section	.nv.info._ZN7cutlass13device_kernelINS_4gemm6kernel13GemmUniversalIN4cute5tupleIJiiiiEEENS1_10collective13CollectiveMmaINS1_35MainloopSm100TmaUmmaWarpSpecializedILi3ELi2ELi4ENS5_IJNS4_1CILi1EEESB_SB_EEEEENS5_IJNSA_ILi64EEESE_SE_EEEfNS5_IJlSB_lEEEfSG_NS4_8TiledMMAINS4_8MMA_AtomIJNS4_17SM100_MMA_TF32_SSINS_10tfloat32_tESK_fLi64ELi64ELNS4_4UMMA5MajorE0ELSM_0ELNSL_7ScaleInE0ELSN_0EEEEEENS4_6LayoutISC_NS5_IJNSA_ILi0EEESR_SR_EEEEENS5_IJNS4_10UnderscoreESU_SU_EEEEENS4_13SM90_TMA_LOADENS4_14ComposedLayoutINS4_7SwizzleILi3ELi4ELi3EEENS4_18smem_ptr_flag_bitsILi32EEENSQ_INS5_IJNSA_ILi8EEENSA_ILi32EEEEEENS5_IJS14_SB_EEEEEEEvNS4_8identityESX_S18_vS19_EENS_8epilogue10collective18CollectiveEpilogueINS1B_23Sm100TmaWarpSpecializedILi3ELi2ELi16ELb1ELb0EEEJSF_NS5_IJNSQ_ISE_SB_EENSQ_IS14_SB_EEEEEfSG_fSG_NS1B_6fusion15FusionCallbacksIS1F_NS1J_17LinearCombinationIffffLNS_15FloatRoundStyleE2EEESF_S1I_JEEENS4_5SM1004TMEM4LOAD26SM100_TMEM_LOAD_16dp128b8xESX_S18_NS4_17SM75_U32x4_LDSM_NENS4_14SM90_TMA_STOREES18_NS4_17SM90_U32x4_STSM_NENS4_39AutoVectorizingCopyWithAssumedAlignmentILi128EEEEEEvvEEEEvNT_6ParamsE,"",@"SHT_CUDA_INFO"
	.sectionflags	@""
	.align	4


	//----- nvinfo : EIATTR_CUDA_API_VERSION
	.align		4
        /*0000*/ 	.byte	0x04, 0x37
        /*0002*/ 	.short	(.L_31 - .L_30)
.L_30:
        /*0004*/ 	.word	0x00000082


	//----- nvinfo : EIATTR_KPARAM_INFO
	.align		4
.L_31:
        /*0008*/ 	.byte	0x04, 0x17
        /*000a*/ 	.short	(.L_33 - .L_32)
.L_32:
        /*000c*/ 	.word	0x00000000
        /*0010*/ 	.short	0x0000
        /*0012*/ 	.short	0x0000
        /*0014*/ 	.byte	0x00, 0xf0, 0x01, 0x20


	//----- nvinfo : EIATTR_AT_ENTRY_FRAGMENTS
	.align		4
.L_33:
        /*0018*/ 	.byte	0x04, 0x4f
        /*001a*/ 	.short	(.L_35 - .L_34)


	//   ....[0]....
.L_34:
        /*001c*/ 	.word	0x00000006


	//----- nvinfo : EIATTR_RESERVED_SMEM_USED
	.align		4
.L_35:
        /*0020*/ 	.byte	0x01, 0x41
	.zero		2


	//----- nvinfo : EIATTR_SPARSE_MMA_MASK
	.align		4
        /*0024*/ 	.byte	0x03, 0x50
        /*0026*/ 	.short	0x0000


	//----- nvinfo : EIATTR_TCGEN05_1CTA_USED
	.align		4
        /*0028*/ 	.byte	0x01, 0x51
	.zero		2


	//----- nvinfo : EIATTR_MAXREG_COUNT
	.align		4
        /*002c*/ 	.byte	0x03, 0x1b
        /*002e*/ 	.short	0x00ff


	//----- nvinfo : EIATTR_NUM_BARRIERS
	.align		4
        /*0030*/ 	.byte	0x02, 0x4c
        /*0032*/ 	.byte	0x07
	.zero		1


	//----- nvinfo : EIATTR_EXTERNS
	.align		4
        /*0034*/ 	.byte	0x04, 0x0f
        /*0036*/ 	.short	(.L_37 - .L_36)


	//   ....[0]....
	.align		4
.L_36:
        /*0038*/ 	.word	index@(__assertfail)


	//----- nvinfo : EIATTR_MERCURY_ISA_VERSION
	.align		4
.L_37:
        /*003c*/ 	.byte	0x03, 0x5f
        /*003e*/ 	.short	0x0101


	//----- nvinfo : EIATTR_INT_WARP_WIDE_INSTR_OFFSETS
	.align		4
        /*0040*/ 	.byte	0x04, 0x31
        /*0042*/ 	.short	(.L_39 - .L_38)


	//   ....[0]....
.L_38:
        /*0044*/ 	.word	0x00001ee0


	//   ....[1]....
        /*0048*/ 	.word	0x00003ab0


	//   ....[2]....
        /*004c*/ 	.word	0x00003ae0


	//   ....[3]....
        /*0050*/ 	.word	0x00003b30


	//   ....[4]....
        /*0054*/ 	.word	0x00004410


	//   ....[5]....
        /*0058*/ 	.word	0x00004430


	//   ....[6]....
        /*005c*/ 	.word	0x00004700


	//   ....[7]....
        /*0060*/ 	.word	0x00004830


	//----- nvinfo : EIATTR_COOP_GROUP_MASK_REGIDS
	.align		4
.L_39:
        /*0064*/ 	.byte	0x04, 0x29
        /*0066*/ 	.short	(.L_41 - .L_40)


	//   ....[0]....
.L_40:
        /*0068*/ 	.word	0xffffffff


	//   ....[1]....
        /*006c*/ 	.word	0xffffffff


	//   ....[2]....
        /*0070*/ 	.word	0xffffffff


	//   ....[3]....
        /*0074*/ 	.word	0xffffffff


	//   ....[4]....
        /*0078*/ 	.word	0xffffffff


	//   ....[5]....
        /*007c*/ 	.word	0xffffffff


	//   ....[6]....
        /*0080*/ 	.word	0xffffffff


	//   ....[7]....
        /*0084*/ 	.word	0xffffffff


	//   ....[8]....
        /*0088*/ 	.word	0xffffffff


	//   ....[9]....
        /*008c*/ 	.word	0xffffffff


	//   ....[10]....
        /*0090*/ 	.word	0xffffffff


	//   ....[11]....
        /*0094*/ 	.word	0xffffffff


	//   ....[12]....
        /*0098*/ 	.word	0xffffffff


	//----- nvinfo : EIATTR_COOP_GROUP_INSTR_OFFSETS
	.align		4
.L_41:
        /*009c*/ 	.byte	0x04, 0x28
        /*009e*/ 	.short	(.L_43 - .L_42)


	//   ....[0]....
.L_42:
        /*00a0*/ 	.word	0x00000090


	//   ....[1]....
        /*00a4*/ 	.word	0x000004d0


	//   ....[2]....
        /*00a8*/ 	.word	0x00000620


	//   ....[3]....
        /*00ac*/ 	.word	0x000007a0


	//   ....[4]....
        /*00b0*/ 	.word	0x000008a0


	//   ....[5]....
        /*00b4*/ 	.word	0x00000a10


	//   ....[6]....
        /*00b8*/ 	.word	0x00000bb0


	//   ....[7]....
        /*00bc*/ 	.word	0x00001dc0


	//   ....[8]....
        /*00c0*/ 	.word	0x00002b10


	//   ....[9]....
        /*00c4*/ 	.word	0x00002d20


	//   ....[10]....
        /*00c8*/ 	.word	0x00002d50


	//   ....[11]....
        /*00cc*/ 	.word	0x000039a0


	//   ....[12]....
        /*00d0*/ 	.word	0x00003bd0


	//----- nvinfo : EIATTR_VRC_CTA_INIT_COUNT
	.align		4
.L_43:
        /*00d4*/ 	.byte	0x02, 0x4a
        /*00d6*/ 	.byte	0x80
	.zero		1


	//----- nvinfo : EIATTR_SYSCALL_OFFSETS
	.align		4
        /*00d8*/ 	.byte	0x04, 0x46
        /*00da*/ 	.short	(.L_45 - .L_44)


	//   ....[0]....
.L_44:
        /*00dc*/ 	.word	0x00005420


	//   ....[1]....
        /*00e0*/ 	.word	0x00005510


	//   ....[2]....
        /*00e4*/ 	.word	0x00005dd0


	//   ....[3]....
        /*00e8*/ 	.word	0x00006620


	//----- nvinfo : EIATTR_MBARRIER_INSTR_OFFSETS
	.align		4
.L_45:
        /*00ec*/ 	.byte	0x04, 0x39
        /*00ee*/ 	.short	(.L_47 - .L_46)


	//   ....[0]....
.L_46:
        /*00f0*/ 	.word	0x000005b0
        /*00f4*/ 	.word	0x000000ff
        /*00f8*/ 	.word	0x00000000
        /*00fc*/ 	.short	0x0100
        /*00fe*/ 	.byte	0x05
	.zero		1


	//   ....[1]....
        /*0100*/ 	.word	0x000005c0
        /*0104*/ 	.word	0x000000ff
        /*0108*/ 	.word	0x00000018
        /*010c*/ 	.short	0x0100
        /*010e*/ 	.byte	0x05
	.zero		1


	//   ....[2]....
        /*0110*/ 	.word	0x000005d0
        /*0114*/ 	.word	0x000000ff
        /*0118*/ 	.word	0x00000008
        /*011c*/ 	.short	0x0100
        /*011e*/ 	.byte	0x05
	.zero		1


	//   ....[3]....
        /*0120*/ 	.word	0x000005e0
        /*0124*/ 	.word	0x000000ff
        /*0128*/ 	.word	0x00000020
        /*012c*/ 	.short	0x0100
        /*012e*/ 	.byte	0x05
	.zero		1


	//   ....[4]....
        /*0130*/ 	.word	0x000005f0
        /*0134*/ 	.word	0x000000ff
        /*0138*/ 	.word	0x00000010
        /*013c*/ 	.short	0x0100
        /*013e*/ 	.byte	0x05
	.zero		1


	//   ....[5]....
        /*0140*/ 	.word	0x00000600
        /*0144*/ 	.word	0x000000ff
        /*0148*/ 	.word	0x00000028
        /*014c*/ 	.short	0x0100
        /*014e*/ 	.byte	0x05
	.zero		1


	//   ....[6]....
        /*0150*/ 	.word	0x00000730
        /*0154*/ 	.word	0x000000ff
        /*0158*/ 	.word	0x00000030
        /*015c*/ 	.short	0x0100
        /*015e*/ 	.byte	0x07
	.zero		1


	//   ....[7]....
        /*0160*/ 	.word	0x00000740
        /*0164*/ 	.word	0x000000ff
        /*0168*/ 	.word	0x00000048
        /*016c*/ 	.short	0x0100
        /*016e*/ 	.byte	0x07
	.zero		1


	//   ....[8]....
        /*0170*/ 	.word	0x00000750
        /*0174*/ 	.word	0x000000ff
        /*0178*/ 	.word	0x00000038
        /*017c*/ 	.short	0x0100
        /*017e*/ 	.byte	0x07
	.zero		1


	//   ....[9]....
        /*0180*/ 	.word	0x00000760
        /*0184*/ 	.word	0x000000ff
        /*0188*/ 	.word	0x00000050
        /*018c*/ 	.short	0x0100
        /*018e*/ 	.byte	0x07
	.zero		1


	//   ....[10]....
        /*0190*/ 	.word	0x00000770
        /*0194*/ 	.word	0x000000ff
        /*0198*/ 	.word	0x00000040
        /*019c*/ 	.short	0x0100
        /*019e*/ 	.byte	0x07
	.zero		1


	//   ....[11]....
        /*01a0*/ 	.word	0x00000780
        /*01a4*/ 	.word	0x000000ff
        /*01a8*/ 	.word	0x00000058
        /*01ac*/ 	.short	0x0100
        /*01ae*/ 	.byte	0x07
	.zero		1


	//   ....[12]....
        /*01b0*/ 	.word	0x00000870
        /*01b4*/ 	.word	0x000000ff
        /*01b8*/ 	.word	0x00000060
        /*01bc*/ 	.short	0x0100
        /*01be*/ 	.byte	0x05
	.zero		1


	//   ....[13]....
        /*01c0*/ 	.word	0x00000880
        /*01c4*/ 	.word	0x000000ff
        /*01c8*/ 	.word	0x00000068
        /*01cc*/ 	.short	0x0100
        /*01ce*/ 	.byte	0x05
	.zero		1


	//   ....[14]....
        /*01d0*/ 	.word	0x000009c0
        /*01d4*/ 	.word	0x000000ff
        /*01d8*/ 	.word	0x00000070
        /*01dc*/ 	.short	0x0100
        /*01de*/ 	.byte	0x05
	.zero		1


	//   ....[15]....
        /*01e0*/ 	.word	0x000009d0
        /*01e4*/ 	.word	0x000000ff
        /*01e8*/ 	.word	0x00000080
        /*01ec*/ 	.short	0x0100
        /*01ee*/ 	.byte	0x05
	.zero		1


	//   ....[16]....
        /*01f0*/ 	.word	0x000009e0
        /*01f4*/ 	.word	0x000000ff
        /*01f8*/ 	.word	0x00000078
        /*01fc*/ 	.short	0x0100
        /*01fe*/ 	.byte	0x05
	.zero		1


	//   ....[17]....
        /*0200*/ 	.word	0x000009f0
        /*0204*/ 	.word	0x000000ff
        /*0208*/ 	.word	0x00000088
        /*020c*/ 	.short	0x0100
        /*020e*/ 	.byte	0x05
	.zero		1


	//   ....[18]....
        /*0210*/ 	.word	0x00000b20
        /*0214*/ 	.word	0x000000ff
        /*0218*/ 	.word	0x00000090
        /*021c*/ 	.short	0x0100
        /*021e*/ 	.byte	0x07
	.zero		1


	//   ....[19]....
        /*0220*/ 	.word	0x00000b30
        /*0224*/ 	.word	0x000000ff
        /*0228*/ 	.word	0x000000b0
        /*022c*/ 	.short	0x0100
        /*022e*/ 	.byte	0x07
	.zero		1


	//   ....[20]....
        /*0230*/ 	.word	0x00000b40
        /*0234*/ 	.word	0x000000ff
        /*0238*/ 	.word	0x00000098
        /*023c*/ 	.short	0x0100
        /*023e*/ 	.byte	0x07
	.zero		1


	//   ....[21]....
        /*0240*/ 	.word	0x00000b50
        /*0244*/ 	.word	0x000000ff
        /*0248*/ 	.word	0x000000b8
        /*024c*/ 	.short	0x0100
        /*024e*/ 	.byte	0x07
	.zero		1


	//   ....[22]....
        /*0250*/ 	.word	0x00000b60
        /*0254*/ 	.word	0x000000ff
        /*0258*/ 	.word	0x000000a0
        /*025c*/ 	.short	0x0100
        /*025e*/ 	.byte	0x07
	.zero		1


	//   ....[23]....
        /*0260*/ 	.word	0x00000b70
        /*0264*/ 	.word	0x000000ff
        /*0268*/ 	.word	0x000000c0
        /*026c*/ 	.short	0x0100
        /*026e*/ 	.byte	0x07
	.zero		1


	//   ....[24]....
        /*0270*/ 	.word	0x00000b80
        /*0274*/ 	.word	0x000000ff
        /*0278*/ 	.word	0x000000a8
        /*027c*/ 	.short	0x0100
        /*027e*/ 	.byte	0x07
	.zero		1


	//   ....[25]....
        /*0280*/ 	.word	0x00000b90
        /*0284*/ 	.word	0x000000ff
        /*0288*/ 	.word	0x000000c8
        /*028c*/ 	.short	0x0100
        /*028e*/ 	.byte	0x07
	.zero		1


	//   ....[26]....
        /*0290*/ 	.word	0x00000c80
        /*0294*/ 	.word	0x000000ff
        /*0298*/ 	.word	0x000000d0
        /*029c*/ 	.short	0x0100
        /*029e*/ 	.byte	0x05
	.zero		1


	//   ....[27]....
        /*02a0*/ 	.word	0x00000c90
        /*02a4*/ 	.word	0x000000ff
        /*02a8*/ 	.word	0x000000e0
        /*02ac*/ 	.short	0x0100
        /*02ae*/ 	.byte	0x05
	.zero		1


	//   ....[28]....
        /*02b0*/ 	.word	0x00000ca0
        /*02b4*/ 	.word	0x000000ff
        /*02b8*/ 	.word	0x000000d8
        /*02bc*/ 	.short	0x0100
        /*02be*/ 	.byte	0x05
	.zero		1


	//   ....[29]....
        /*02c0*/ 	.word	0x00000cb0
        /*02c4*/ 	.word	0x000000ff
        /*02c8*/ 	.word	0x000000e8
        /*02cc*/ 	.short	0x0100
        /*02ce*/ 	.byte	0x05
	.zero		1


	//   ....[30]....
        /*02d0*/ 	.word	0x00001580
        /*02d4*/ 	.word	0x00000002
        /*02d8*/ 	.word	0x000000e0
        /*02dc*/ 	.short	0x010a
        /*02de*/ 	.byte	0xff
	.zero		1


	//   ....[31]....
        /*02e0*/ 	.word	0x000015b0
        /*02e4*/ 	.word	0x00000002
        /*02e8*/ 	.word	0x000000d0
        /*02ec*/ 	.short	0x0101
        /*02ee*/ 	.byte	0xff
	.zero		1


	//   ....[32]....
        /*02f0*/ 	.word	0x00001680
        /*02f4*/ 	.word	0x000000ff
        /*02f8*/ 	.word	0x00000018
        /*02fc*/ 	.short	0x010a
        /*02fe*/ 	.byte	0x08
	.zero		1


	//   ....[33]....
        /*0300*/ 	.word	0x00001720
        /*0304*/ 	.word	0x000000ff
        /*0308*/ 	.word	0x00000018
        /*030c*/ 	.short	0x010a
        /*030e*/ 	.byte	0x21
	.zero		1


	//   ....[34]....
        /*0310*/ 	.word	0x00001870
        /*0314*/ 	.word	0x000000ff
        /*0318*/ 	.word	0x00000018
        /*031c*/ 	.short	0x010a
        /*031e*/ 	.byte	0x08
	.zero		1


	//   ....[35]....
        /*0320*/ 	.word	0x00001a30
        /*0324*/ 	.word	0x000000ff
        /*0328*/ 	.word	0x00000068
        /*032c*/ 	.short	0x0101
        /*032e*/ 	.byte	0x04
	.zero		1


	//   ....[36]....
        /*0330*/ 	.word	0x00001a50
        /*0334*/ 	.word	0x000000ff
        /*0338*/ 	.word	0x00000018
        /*033c*/ 	.short	0x010a
        /*033e*/ 	.byte	0x08
	.zero		1


	//   ....[37]....
        /*0340*/ 	.word	0x00001ad0
        /*0344*/ 	.word	0x000000ff
        /*0348*/ 	.word	0x00000018
        /*034c*/ 	.short	0x010a
        /*034e*/ 	.byte	0x21
	.zero		1


	//   ....[38]....
        /*0350*/ 	.word	0x00001c20
        /*0354*/ 	.word	0x000000ff
        /*0358*/ 	.word	0x00000018
        /*035c*/ 	.short	0x010a
        /*035e*/ 	.byte	0x08
	.zero		1


	//   ....[39]....
        /*0360*/ 	.word	0x00001df0
        /*0364*/ 	.word	0x00000002
        /*0368*/ 	.word	0x00000070
        /*036c*/ 	.short	0x010a
        /*036e*/ 	.byte	0xff
	.zero		1


	//   ....[40]....
        /*0370*/ 	.word	0x00001eb0
        /*0374*/ 	.word	0x00000002
        /*0378*/ 	.word	0x00000000
        /*037c*/ 	.short	0x0101
        /*037e*/ 	.byte	0xff
	.zero		1


	//   ....[41]....
        /*0380*/ 	.word	0x00002410
        /*0384*/ 	.word	0x000000ff
        /*0388*/ 	.word	0x00000000
        /*038c*/ 	.short	0x010a
        /*038e*/ 	.byte	0x05
	.zero		1


	//   ....[42]....
        /*0390*/ 	.word	0x000024a0
        /*0394*/ 	.word	0x000000ff
        /*0398*/ 	.word	0x00000000
        /*039c*/ 	.short	0x010a
        /*039e*/ 	.byte	0x05
	.zero		1


	//   ....[43]....
        /*03a0*/ 	.word	0x00002540
        /*03a4*/ 	.word	0x00000000
        /*03a8*/ 	.word	0x00000000
        /*03ac*/ 	.short	0x010a
        /*03ae*/ 	.byte	0xff
	.zero		1


	//   ....[44]....
        /*03b0*/ 	.word	0x00002660
        /*03b4*/ 	.word	0x00000000
        /*03b8*/ 	.word	0x000000d0
        /*03bc*/ 	.short	0x010a
        /*03be*/ 	.byte	0xff
	.zero		1


	//   ....[45]....
        /*03c0*/ 	.word	0x000026d0
        /*03c4*/ 	.word	0x00000000
        /*03c8*/ 	.word	0x00000000
        /*03cc*/ 	.short	0x0101
        /*03ce*/ 	.byte	0xff
	.zero		1


	//   ....[46]....
        /*03d0*/ 	.word	0x000026f0
        /*03d4*/ 	.word	0x000000ff
        /*03d8*/ 	.word	0x00000080
        /*03dc*/ 	.short	0x010a
        /*03de*/ 	.byte	0x05
	.zero		1


	//   ....[47]....
        /*03e0*/ 	.word	0x00002810
        /*03e4*/ 	.word	0x00000000
        /*03e8*/ 	.word	0x00000070
        /*03ec*/ 	.short	0x010a
        /*03ee*/ 	.byte	0xff
	.zero		1


	//   ....[48]....
        /*03f0*/ 	.word	0x00002910
        /*03f4*/ 	.word	0x00000000
        /*03f8*/ 	.word	0x00000000
        /*03fc*/ 	.short	0x0101
        /*03fe*/ 	.byte	0xff
	.zero		1


	//   ....[49]....
        /*0400*/ 	.word	0x000029a0
        /*0404*/ 	.word	0x000000ff
        /*0408*/ 	.word	0x00000080
        /*040c*/ 	.short	0x0106
        /*040e*/ 	.byte	0x05
	.zero		1


	//   ....[50]....
        /*0410*/ 	.word	0x000029c0
        /*0414*/ 	.word	0x000000ff
        /*0418*/ 	.word	0x00000080
        /*041c*/ 	.short	0x010a
        /*041e*/ 	.byte	0x05
	.zero		1


	//   ....[51]....
        /*0420*/ 	.word	0x00002a50
        /*0424*/ 	.word	0x000000ff
        /*0428*/ 	.word	0x00000080
        /*042c*/ 	.short	0x0106
        /*042e*/ 	.byte	0x04
	.zero		1


	//   ....[52]....
        /*0430*/ 	.word	0x00002a90
        /*0434*/ 	.word	0x00000000
        /*0438*/ 	.word	0x00000080
        /*043c*/ 	.short	0x010a
        /*043e*/ 	.byte	0xff
	.zero		1


	//   ....[53]....
        /*0440*/ 	.word	0x00003050
        /*0444*/ 	.word	0x00000000
        /*0448*/ 	.word	0x00000070
        /*044c*/ 	.short	0x010a
        /*044e*/ 	.byte	0xff
	.zero		1


	//   ....[54]....
        /*0450*/ 	.word	0x00003160
        /*0454*/ 	.word	0x00000003
        /*0458*/ 	.word	0x00000000
        /*045c*/ 	.short	0x0101
        /*045e*/ 	.byte	0xff
	.zero		1


	//   ....[55]....
        /*0460*/ 	.word	0x00003170
        /*0464*/ 	.word	0x000000ff
        /*0468*/ 	.word	0x00000000
        /*046c*/ 	.short	0x010a
        /*046e*/ 	.byte	0x07
	.zero		1


	//   ....[56]....
        /*0470*/ 	.word	0x000031f0
        /*0474*/ 	.word	0x000000ff
        /*0478*/ 	.word	0x000000b0
        /*047c*/ 	.short	0x010a
        /*047e*/ 	.byte	0x06
	.zero		1


	//   ....[57]....
        /*0480*/ 	.word	0x000032c0
        /*0484*/ 	.word	0x000000ff
        /*0488*/ 	.word	0x00000000
        /*048c*/ 	.short	0x010a
        /*048e*/ 	.byte	0x0b
	.zero		1


	//   ....[58]....
        /*0490*/ 	.word	0x000033f0
        /*0494*/ 	.word	0x000000ff
        /*0498*/ 	.word	0x00000000
        /*049c*/ 	.short	0x010a
        /*049e*/ 	.byte	0x22
	.zero		1


	//   ....[59]....
        /*04a0*/ 	.word	0x000037d0
        /*04a4*/ 	.word	0x000000ff
        /*04a8*/ 	.word	0x00000000
        /*04ac*/ 	.short	0x010a
        /*04ae*/ 	.byte	0x06
	.zero		1


	//   ....[60]....
        /*04b0*/ 	.word	0x00003860
        /*04b4*/ 	.word	0x000000ff
        /*04b8*/ 	.word	0x00000000
        /*04bc*/ 	.short	0x010a
        /*04be*/ 	.byte	0x06
	.zero		1


	//   ....[61]....
        /*04c0*/ 	.word	0x000038f0
        /*04c4*/ 	.word	0x000000ff
        /*04c8*/ 	.word	0x00000000
        /*04cc*/ 	.short	0x010a
        /*04ce*/ 	.byte	0x06
	.zero		1


	//   ....[62]....
        /*04d0*/ 	.word	0x00003980
        /*04d4*/ 	.word	0x000000ff
        /*04d8*/ 	.word	0x00000000
        /*04dc*/ 	.short	0x010a
        /*04de*/ 	.byte	0x07
	.zero		1


	//   ....[63]....
        /*04e0*/ 	.word	0x00003db0
        /*04e4*/ 	.word	0x00000000
        /*04e8*/ 	.word	0x00000070
        /*04ec*/ 	.short	0x010a
        /*04ee*/ 	.byte	0xff
	.zero		1


	//   ....[64]....
        /*04f0*/ 	.word	0x00003e70
        /*04f4*/ 	.word	0x00000000
        /*04f8*/ 	.word	0x00000000
        /*04fc*/ 	.short	0x0101
        /*04fe*/ 	.byte	0xff
	.zero		1


	//   ....[65]....
        /*0500*/ 	.word	0x00004190
        /*0504*/ 	.word	0x000000ff
        /*0508*/ 	.word	0x00000068
        /*050c*/ 	.short	0x010a
        /*050e*/ 	.byte	0x07
	.zero		1


	//   ....[66]....
        /*0510*/ 	.word	0x000043b0
        /*0514*/ 	.word	0x000000ff
        /*0518*/ 	.word	0x00000048
        /*051c*/ 	.short	0x010a
        /*051e*/ 	.byte	0x0f
	.zero		1


	//   ....[67]....
        /*0520*/ 	.word	0x000045b0
        /*0524*/ 	.word	0x000000ff
        /*0528*/ 	.word	0x00000030
        /*052c*/ 	.short	0x010b
        /*052e*/ 	.byte	0x0f
	.zero		1


	//   ....[68]....
        /*0530*/ 	.word	0x00004600
        /*0534*/ 	.word	0x000000ff
        /*0538*/ 	.word	0x00000000
        /*053c*/ 	.short	0x0101
        /*053e*/ 	.byte	0x10
	.zero		1


	//   ....[69]....
        /*0540*/ 	.word	0x00004640
        /*0544*/ 	.word	0x000000ff
        /*0548*/ 	.word	0x00000048
        /*054c*/ 	.short	0x010a
        /*054e*/ 	.byte	0x0d
	.zero		1


	//   ....[70]....
        /*0550*/ 	.word	0x00004880
        /*0554*/ 	.word	0x000000ff
        /*0558*/ 	.word	0x00000030
        /*055c*/ 	.short	0x010b
        /*055e*/ 	.byte	0x0d
	.zero		1


	//   ....[71]....
        /*0560*/ 	.word	0x000048f0
        /*0564*/ 	.word	0x000000ff
        /*0568*/ 	.word	0x00000000
        /*056c*/ 	.short	0x0101
        /*056e*/ 	.byte	0x0f
	.zero		1


	//   ....[72]....
        /*0570*/ 	.word	0x00004940
        /*0574*/ 	.word	0x000000ff
        /*0578*/ 	.word	0x00000000
        /*057c*/ 	.short	0x010a
        /*057e*/ 	.byte	0x04
	.zero		1


	//   ....[73]....
        /*0580*/ 	.word	0x000049d0
        /*0584*/ 	.word	0x000000ff
        /*0588*/ 	.word	0x00000000
        /*058c*/ 	.short	0x010a
        /*058e*/ 	.byte	0x04
	.zero		1


	//   ....[74]....
        /*0590*/ 	.word	0x00004a70
        /*0594*/ 	.word	0x00000000
        /*0598*/ 	.word	0x00000000
        /*059c*/ 	.short	0x010a
        /*059e*/ 	.byte	0xff
	.zero		1


	//   ....[75]....
        /*05a0*/ 	.word	0x00004df0
        /*05a4*/ 	.word	0x00000000
        /*05a8*/ 	.word	0x00000070
        /*05ac*/ 	.short	0x010a
        /*05ae*/ 	.byte	0xff
	.zero		1


	//   ....[76]....
        /*05b0*/ 	.word	0x00004f00
        /*05b4*/ 	.word	0x00000000
        /*05b8*/ 	.word	0x00000000
        /*05bc*/ 	.short	0x0101
        /*05be*/ 	.byte	0xff
	.zero		1


	//   ....[77]....
        /*05c0*/ 	.word	0x00005950
        /*05c4*/ 	.word	0x00000002
        /*05c8*/ 	.word	0x00000030
        /*05cc*/ 	.short	0x010a
        /*05ce*/ 	.byte	0xff
	.zero		1


	//   ....[78]....
        /*05d0*/ 	.word	0x00005990
        /*05d4*/ 	.word	0x00000052
        /*05d8*/ 	.word	0x00000090
        /*05dc*/ 	.short	0x010a
        /*05de*/ 	.byte	0xff
	.zero		1


	//   ....[79]....
        /*05e0*/ 	.word	0x00005a80
        /*05e4*/ 	.word	0x00000002
        /*05e8*/ 	.word	0x00000030
        /*05ec*/ 	.short	0x010a
        /*05ee*/ 	.byte	0xff
	.zero		1


	//   ....[80]....
        /*05f0*/ 	.word	0x00005cb0
        /*05f4*/ 	.word	0x00000052
        /*05f8*/ 	.word	0x00000090
        /*05fc*/ 	.short	0x010a
        /*05fe*/ 	.byte	0xff
	.zero		1


	//   ....[81]....
        /*0600*/ 	.word	0x00006340
        /*0604*/ 	.word	0x00000000
        /*0608*/ 	.word	0x00000000
        /*060c*/ 	.short	0x0101
        /*060e*/ 	.byte	0xff
	.zero		1


	//   ....[82]....
        /*0610*/ 	.word	0x00006350
        /*0614*/ 	.word	0x00000002
        /*0618*/ 	.word	0x00000030
        /*061c*/ 	.short	0x010a
        /*061e*/ 	.byte	0xff
	.zero		1


	//   ....[83]....
        /*0620*/ 	.word	0x00006420
        /*0624*/ 	.word	0x00000002
        /*0628*/ 	.word	0x00000030
        /*062c*/ 	.short	0x010a
        /*062e*/ 	.byte	0xff
	.zero		1


	//   ....[84]....
        /*0630*/ 	.word	0x000066c0
        /*0634*/ 	.word	0x000000ff
        /*0638*/ 	.word	0x00000000
        /*063c*/ 	.short	0x0101
        /*063e*/ 	.byte	0x05
	.zero		1


	//   ....[85]....
        /*0640*/ 	.word	0x00006c00
        /*0644*/ 	.word	0x00000000
        /*0648*/ 	.word	0x00000000
        /*064c*/ 	.short	0x0101
        /*064e*/ 	.byte	0xff
	.zero		1


	//   ....[86]....
        /*0650*/ 	.word	0x00006e70
        /*0654*/ 	.word	0x000000ff
        /*0658*/ 	.word	0x00000000
        /*065c*/ 	.short	0x0101
        /*065e*/ 	.byte	0x04
	.zero		1


	//   ....[87]....
        /*0660*/ 	.word	0x00006e90
        /*0664*/ 	.word	0x00000002
        /*0668*/ 	.word	0x000000e0
        /*066c*/ 	.short	0x010a
        /*066e*/ 	.byte	0xff
	.zero		1


	//   ....[88]....
        /*0670*/ 	.word	0x00006ef0
        /*0674*/ 	.word	0x00000002
        /*0678*/ 	.word	0x00000018
        /*067c*/ 	.short	0x010a
        /*067e*/ 	.byte	0xff
	.zero		1


	//   ....[89]....
        /*0680*/ 	.word	0x00006f50
        /*0684*/ 	.word	0x00000002
        /*0688*/ 	.word	0x00000018
        /*068c*/ 	.short	0x010a
        /*068e*/ 	.byte	0xff
	.zero		1


	//   ....[90]....
        /*0690*/ 	.word	0x00006fa0
        /*0694*/ 	.word	0x00000002
        /*0698*/ 	.word	0x00000070
        /*069c*/ 	.short	0x010a
        /*069e*/ 	.byte	0xff
	.zero		1


	//   ....[91]....
        /*06a0*/ 	.word	0x00007000
        /*06a4*/ 	.word	0x00000000
        /*06a8*/ 	.word	0x00000000
        /*06ac*/ 	.short	0x010a
        /*06ae*/ 	.byte	0xff
	.zero		1


	//   ....[92]....
        /*06b0*/ 	.word	0x00007060
        /*06b4*/ 	.word	0x00000000
        /*06b8*/ 	.word	0x00000000
        /*06bc*/ 	.short	0x010a
        /*06be*/ 	.byte	0xff
	.zero		1


	//   ....[93]....
        /*06c0*/ 	.word	0x000070b0
        /*06c4*/ 	.word	0x00000000
        /*06c8*/ 	.word	0x000000d0
        /*06cc*/ 	.short	0x010a
        /*06ce*/ 	.byte	0xff
	.zero		1


	//   ....[94]....
        /*06d0*/ 	.word	0x00007110
        /*06d4*/ 	.word	0x00000000
        /*06d8*/ 	.word	0x00000080
        /*06dc*/ 	.short	0x010a
        /*06de*/ 	.byte	0xff
	.zero		1


	//   ....[95]....
        /*06e0*/ 	.word	0x00007160
        /*06e4*/ 	.word	0x00000000
        /*06e8*/ 	.word	0x00000070
        /*06ec*/ 	.short	0x010a
        /*06ee*/ 	.byte	0xff
	.zero		1


	//   ....[96]....
        /*06f0*/ 	.word	0x000071c0
        /*06f4*/ 	.word	0x00000000
        /*06f8*/ 	.word	0x00000080
        /*06fc*/ 	.short	0x010a
        /*06fe*/ 	.byte	0xff
	.zero		1


	//   ....[97]....
        /*0700*/ 	.word	0x00007210
        /*0704*/ 	.word	0x00000000
        /*0708*/ 	.word	0x00000070
        /*070c*/ 	.short	0x010a
        /*070e*/ 	.byte	0xff
	.zero		1


	//   ....[98]....
        /*0710*/ 	.word	0x00007270
        /*0714*/ 	.word	0x00000002
        /*0718*/ 	.word	0x000000b0
        /*071c*/ 	.short	0x010a
        /*071e*/ 	.byte	0xff
	.zero		1


	//   ....[99]....
        /*0720*/ 	.word	0x000072d0
        /*0724*/ 	.word	0x00000000
        /*0728*/ 	.word	0x00000000
        /*072c*/ 	.short	0x010a
        /*072e*/ 	.byte	0xff
	.zero		1


	//   ....[100]....
        /*0730*/ 	.word	0x00007330
        /*0734*/ 	.word	0x00000000
        /*0738*/ 	.word	0x00000000
        /*073c*/ 	.short	0x010a
        /*073e*/ 	.byte	0xff
	.zero		1


	//   ....[101]....
        /*0740*/ 	.word	0x00007390
        /*0744*/ 	.word	0x00000000
        /*0748*/ 	.word	0x00000000
        /*074c*/ 	.short	0x010a
        /*074e*/ 	.byte	0xff
	.zero		1


	//   ....[102]....
        /*0750*/ 	.word	0x000073f0
        /*0754*/ 	.word	0x00000000
        /*0758*/ 	.word	0x00000000
        /*075c*/ 	.short	0x010a
        /*075e*/ 	.byte	0xff
	.zero		1


	//   ....[103]....
        /*0760*/ 	.word	0x00007450
        /*0764*/ 	.word	0x00000000
        /*0768*/ 	.word	0x00000000
        /*076c*/ 	.short	0x010a
        /*076e*/ 	.byte	0xff
	.zero		1


	//   ....[104]....
        /*0770*/ 	.word	0x000074a0
        /*0774*/ 	.word	0x00000000
        /*0778*/ 	.word	0x00000070
        /*077c*/ 	.short	0x010a
        /*077e*/ 	.byte	0xff
	.zero		1


	//   ....[105]....
        /*0780*/ 	.word	0x00007500
        /*0784*/ 	.word	0x00000000
        /*0788*/ 	.word	0x00000068
        /*078c*/ 	.short	0x010a
        /*078e*/ 	.byte	0xff
	.zero		1


	//   ....[106]....
        /*0790*/ 	.word	0x00007560
        /*0794*/ 	.word	0x00000000
        /*0798*/ 	.word	0x00000048
        /*079c*/ 	.short	0x010a
        /*079e*/ 	.byte	0xff
	.zero		1


	//   ....[107]....
        /*07a0*/ 	.word	0x000075c0
        /*07a4*/ 	.word	0x00000000
        /*07a8*/ 	.word	0x00000048
        /*07ac*/ 	.short	0x010a
        /*07ae*/ 	.byte	0xff
	.zero		1


	//   ....[108]....
        /*07b0*/ 	.word	0x00007620
        /*07b4*/ 	.word	0x00000000
        /*07b8*/ 	.word	0x00000000
        /*07bc*/ 	.short	0x010a
        /*07be*/ 	.byte	0xff
	.zero		1


	//   ....[109]....
        /*07c0*/ 	.word	0x00007680
        /*07c4*/ 	.word	0x00000000
        /*07c8*/ 	.word	0x00000000
        /*07cc*/ 	.short	0x010a
        /*07ce*/ 	.byte	0xff
	.zero		1


	//   ....[110]....
        /*07d0*/ 	.word	0x000076d0
        /*07d4*/ 	.word	0x00000000
        /*07d8*/ 	.word	0x00000070
        /*07dc*/ 	.short	0x010a
        /*07de*/ 	.byte	0xff
	.zero		1


	//   ....[111]....
        /*07e0*/ 	.word	0x00007720
        /*07e4*/ 	.word	0x00000002
        /*07e8*/ 	.word	0x00000030
        /*07ec*/ 	.short	0x010a
        /*07ee*/ 	.byte	0xff
	.zero		1


	//   ....[112]....
        /*07f0*/ 	.word	0x00007770
        /*07f4*/ 	.word	0x00000052
        /*07f8*/ 	.word	0x00000090
        /*07fc*/ 	.short	0x010a
        /*07fe*/ 	.byte	0xff
	.zero		1


	//   ....[113]....
        /*0800*/ 	.word	0x000077c0
        /*0804*/ 	.word	0x00000002
        /*0808*/ 	.word	0x00000030
        /*080c*/ 	.short	0x010a
        /*080e*/ 	.byte	0xff
	.zero		1


	//----- nvinfo : EIATTR_NUM_MBARRIERS
	.align		4
.L_47:
        /*0810*/ 	.byte	0x03, 0x38
        /*0812*/ 	.short	0x001e


	//----- nvinfo : EIATTR_EXIT_INSTR_OFFSETS
	.align		4
        /*0814*/ 	.byte	0x04, 0x1c
        /*0816*/ 	.short	(.L_49 - .L_48)


	//   ....[0]....
.L_48:
        /*0818*/ 	.word	0x00002570


	//   ....[1]....
        /*081c*/ 	.word	0x00002a60


	//   ....[2]....
        /*0820*/ 	.word	0x00002ac0


	//   ....[3]....
        /*0824*/ 	.word	0x00003be0


	//   ....[4]....
        /*0828*/ 	.word	0x00004aa0


	//   ....[5]....
        /*082c*/ 	.word	0x00004ae0


	//   ....[6]....
        /*0830*/ 	.word	0x00006d60


	//   ....[7]....
        /*0834*/ 	.word	0x00006de0


	//   ....[8]....
        /*0838*/ 	.word	0x00006e10


	//   ....[9]....
        /*083c*/ 	.word	0x00006e80


	//----- nvinfo : EIATTR_MAX_THREADS
	.align		4
.L_49:
        /*0840*/ 	.byte	0x04, 0x05
        /*0842*/ 	.short	(.L_51 - .L_50)
.L_50:
        /*0844*/ 	.word	0x00000100
        /*0848*/ 	.word	0x00000001
        /*084c*/ 	.word	0x00000001


	//----- nvinfo : EIATTR_CRS_STACK_SIZE
	.align		4
.L_51:
        /*0850*/ 	.byte	0x04, 0x1e
        /*0852*/ 	.short	(.L_53 - .L_52)
.L_52:
        /*0854*/ 	.word	0x00000000


	//----- nvinfo : EIATTR_CBANK_PARAM_SIZE
	.align		4
.L_53:
        /*0858*/ 	.byte	0x03, 0x19
        /*085a*/ 	.short	0x0800


	//----- nvinfo : EIATTR_PARAM_CBANK
	.align		4
        /*085c*/ 	.byte	0x04, 0x0a
        /*085e*/ 	.short	(.L_55 - .L_54)
	.align		4
.L_54:
        /*0860*/ 	.word	index@(.nv.constant0._ZN7cutlass13device_kernelINS_4gemm6kernel13GemmUniversalIN4cute5tupleIJiiiiEEENS1_10collective13CollectiveMmaINS1_35MainloopSm100TmaUmmaWarpSpecializedILi3ELi2ELi4ENS5_IJNS4_1CILi1EEESB_SB_EEEEENS5_IJNSA_ILi64EEESE_SE_EEEfNS5_IJlSB_lEEEfSG_NS4_8TiledMMAINS4_8MMA_AtomIJNS4_17SM100_MMA_TF32_SSINS_10tfloat32_tESK_fLi64ELi64ELNS4_4UMMA5MajorE0ELSM_0ELNSL_7ScaleInE0ELSN_0EEEEEENS4_6LayoutISC_NS5_IJNSA_ILi0EEESR_SR_EEEEENS5_IJNS4_10UnderscoreESU_SU_EEEEENS4_13SM90_TMA_LOADENS4_14ComposedLayoutINS4_7SwizzleILi3ELi4ELi3EEENS4_18smem_ptr_flag_bitsILi32EEENSQ_INS5_IJNSA_ILi8EEENSA_ILi32EEEEEENS5_IJS14_SB_EEEEEEEvNS4_8identityESX_S18_vS19_EENS_8epilogue10collective18CollectiveEpilogueINS1B_23Sm100TmaWarpSpecializedILi3ELi2ELi16ELb1ELb0EEEJSF_NS5_IJNSQ_ISE_SB_EENSQ_IS14_SB_EEEEEfSG_fSG_NS1B_6fusion15FusionCallbacksIS1F_NS1J_17LinearCombinationIffffLNS_15FloatRoundStyleE2EEESF_S1I_JEEENS4_5SM1004TMEM4LOAD26SM100_TMEM_LOAD_16dp128b8xESX_S18_NS4_17SM75_U32x4_LDSM_NENS4_14SM90_TMA_STOREES18_NS4_17SM90_U32x4_STSM_NENS4_39AutoVectorizingCopyWithAssumedAlignmentILi128EEEEEEvvEEEEvNT_6ParamsE)
        /*0864*/ 	.short	0x0380
        /*0866*/ 	.short	0x0800


	//----- nvinfo : EIATTR_SW_WAR
	.align		4
.L_55:
        /*0868*/ 	.byte	0x04, 0x36
        /*086a*/ 	.short	(.L_57 - .L_56)
.L_56:
        /*086c*/ 	.word	0x00000008
.L_57:


//--------------------- .nv.callgraph             --------------------------
	.section	.nv.callgraph,"",@"SHT_CUDA_CALLGRAPH"
	.align	4
	.sectionentsize	8
	.align		4
        /*0000*/ 	.word	0x00000000
	.align		4
        /*0004*/ 	.word	0xffffffff
	.align		4
        /*0008*/ 	.word	index@(_ZN7cutlass13device_kernelINS_4gemm6kernel13GemmUniversalIN4cute5tupleIJiiiiEEENS1_10collective13CollectiveMmaINS1_35MainloopSm100TmaUmmaWarpSpecializedILi3ELi2ELi4ENS5_IJNS4_1CILi1EEESB_SB_EEEEENS5_IJNSA_ILi64EEESE_SE_EEEfNS5_IJlSB_lEEEfSG_NS4_8TiledMMAINS4_8MMA_AtomIJNS4_17SM100_MMA_TF32_SSINS_10tfloat32_tESK_fLi64ELi64ELNS4_4UMMA5MajorE0ELSM_0ELNSL_7ScaleInE0ELSN_0EEEEEENS4_6LayoutISC_NS5_IJNSA_ILi0EEESR_SR_EEEEENS5_IJNS4_10UnderscoreESU_SU_EEEEENS4_13SM90_TMA_LOADENS4_14ComposedLayoutINS4_7SwizzleILi3ELi4ELi3EEENS4_18smem_ptr_flag_bitsILi32EEENSQ_INS5_IJNSA_ILi8EEENSA_ILi32EEEEEENS5_IJS14_SB_EEEEEEEvNS4_8identityESX_S18_vS19_EENS_8epilogue10collective18CollectiveEpilogueINS1B_23Sm100TmaWarpSpecializedILi3ELi2ELi16ELb1ELb0EEEJSF_NS5_IJNSQ_ISE_SB_EENSQ_IS14_SB_EEEEEfSG_fSG_NS1B_6fusion15FusionCallbacksIS1F_NS1J_17LinearCombinationIffffLNS_15FloatRoundStyleE2EEESF_S1I_JEEENS4_5SM1004TMEM4LOAD26SM100_TMEM_LOAD_16dp128b8xESX_S18_NS4_17SM75_U32x4_LDSM_NENS4_14SM90_TMA_STOREES18_NS4_17SM90_U32x4_STSM_NENS4_39AutoVectorizingCopyWithAssumedAlignmentILi128EEEEEEvvEEEEvNT_6ParamsE)
	.align		4
        /*000c*/ 	.word	index@(__assertfail)
	.align		4
        /*0010*/ 	.word	0x00000000
	.align		4
        /*0014*/ 	.word	0xfffffffe
	.align		4
        /*0018*/ 	.word	0x00000000
	.align		4
        /*001c*/ 	.word	0xfffffffd
	.align		4
        /*0020*/ 	.word	0x00000000
	.align		4
        /*0024*/ 	.word	0xfffffffc


//--------------------- .nv.constant4             --------------------------
	.section	.nv.constant4,"a",@progbits
	.align	8
	.align		8
.nv.constant4:
        /*0000*/ 	.dword	__assertfail
	.align		8
        /*0008*/ 	.dword	__unnamed_1
	.align		8
        /*0010*/ 	.dword	__unnamed_2
	.align		8
        /*0018*/ 	.dword	_ZN40_INTERNAL_8c1eabeb_4_k_cu_8903549a_263144cuda3std3__45__cpo5beginE
	.align		8
        /*0020*/ 	.dword	_ZN40_INTERNAL_8c1eabeb_4_k_cu_8903549a_263144cuda3std3__45__cpo3endE
	.align		8
        /*0028*/ 	.dword	_ZN40_INTERNAL_8c1eabeb_4_k_cu_8903549a_263144cuda3std3__45__cpo6cbeginE
	.align		8
        /*0030*/ 	.dword	_ZN40_INTERNAL_8c1eabeb_4_k_cu_8903549a_263144cuda3std3__45__cpo4cendE
	.align		8
        /*0038*/ 	.dword	_ZN40_INTERNAL_8c1eabeb_4_k_cu_8903549a_263144cuda3std3__442_GLOBAL__N__8c1eabeb_4_k_cu_8903549a_263146ignoreE
	.align		8
        /*0040*/ 	.dword	_ZN40_INTERNAL_8c1eabeb_4_k_cu_8903549a_263144cuda3std3__419piecewise_constructE
	.align		8
        /*0048*/ 	.dword	_ZN40_INTERNAL_8c1eabeb_4_k_cu_8903549a_263144cuda3std3__48in_placeE
	.align		8
        /*0050*/ 	.dword	_ZN40_INTERNAL_8c1eabeb_4_k_cu_8903549a_263144cuda3std6ranges3__45__cpo4swapE
	.align		8
        /*0058*/ 	.dword	_ZN40_INTERNAL_8c1eabeb_4_k_cu_8903549a_263144cuda3std6ranges3__45__cpo9iter_moveE
	.align		8
        /*0060*/ 	.dword	_ZN40_INTERNAL_8c1eabeb_4_k_cu_8903549a_263144cute7productE
	.align		8
        /*0068*/ 	.dword	_ZN40_INTERNAL_8c1eabeb_4_k_cu_8903549a_263144cute1_E
	.align		8
        /*0070*/ 	.dword	$str$25
	.align		8
        /*0078*/ 	.dword	$str$26
	.align		8
        /*0080*/ 	.dword	$str$27
	.align		8
        /*0088*/ 	.dword	$str$28


//--------------------- .text._ZN7cutlass13device_kernelINS_4gemm6kernel13GemmUniversalIN4cute5tupleIJiiiiEEENS1_10collective13CollectiveMmaINS1_35MainloopSm100TmaUmmaWarpSpecializedILi3ELi2ELi4ENS5_IJNS4_1CILi1EEESB_SB_EEEEENS5_IJNSA_ILi64EEESE_SE_EEEfNS5_IJlSB_lEEEfSG_NS4_8TiledMMAINS4_8MMA_AtomIJNS4_17SM100_MMA_TF32_SSINS_10tfloat32_tESK_fLi64ELi64ELNS4_4UMMA5MajorE0ELSM_0ELNSL_7ScaleInE0ELSN_0EEEEEENS4_6LayoutISC_NS5_IJNSA_ILi0EEESR_SR_EEEEENS5_IJNS4_10UnderscoreESU_SU_EEEEENS4_13SM90_TMA_LOADENS4_14ComposedLayoutINS4_7SwizzleILi3ELi4ELi3EEENS4_18smem_ptr_flag_bitsILi32EEENSQ_INS5_IJNSA_ILi8EEENSA_ILi32EEEEEENS5_IJS14_SB_EEEEEEEvNS4_8identityESX_S18_vS19_EENS_8epilogue10collective18CollectiveEpilogueINS1B_23Sm100TmaWarpSpecializedILi3ELi2ELi16ELb1ELb0EEEJSF_NS5_IJNSQ_ISE_SB_EENSQ_IS14_SB_EEEEEfSG_fSG_NS1B_6fusion15FusionCallbacksIS1F_NS1J_17LinearCombinationIffffLNS_15FloatRoundStyleE2EEESF_S1I_JEEENS4_5SM1004TMEM4LOAD26SM100_TMEM_LOAD_16dp128b8xESX_S18_NS4_17SM75_U32x4_LDSM_NENS4_14SM90_TMA_STOREES18_NS4_17SM90_U32x4_STSM_NENS4_39AutoVectorizingCopyWithAssumedAlignmentILi128EEEEEEvvEEEEvNT_6ParamsE --------------------------
	.section	.text._ZN7cutlass13device_kernelINS_4gemm6kernel13GemmUniversalIN4cute5tupleIJiiiiEEENS1_10collective13CollectiveMmaINS1_35MainloopSm100TmaUmmaWarpSpecializedILi3ELi2ELi4ENS5_IJNS4_1CILi1EEESB_SB_EEEEENS5_IJNSA_ILi64EEESE_SE_EEEfNS5_IJlSB_lEEEfSG_NS4_8TiledMMAINS4_8MMA_AtomIJNS4_17SM100_MMA_TF32_SSINS_10tfloat32_tESK_fLi64ELi64ELNS4_4UMMA5MajorE0ELSM_0ELNSL_7ScaleInE0ELSN_0EEEEEENS4_6LayoutISC_NS5_IJNSA_ILi0EEESR_SR_EEEEENS5_IJNS4_10UnderscoreESU_SU_EEEEENS4_13SM90_TMA_LOADENS4_14ComposedLayoutINS4_7SwizzleILi3ELi4ELi3EEENS4_18smem_ptr_flag_bitsILi32EEENSQ_INS5_IJNSA_ILi8EEENSA_ILi32EEEEEENS5_IJS14_SB_EEEEEEEvNS4_8identityESX_S18_vS19_EENS_8epilogue10collective18CollectiveEpilogueINS1B_23Sm100TmaWarpSpecializedILi3ELi2ELi16ELb1ELb0EEEJSF_NS5_IJNSQ_ISE_SB_EENSQ_IS14_SB_EEEEEfSG_fSG_NS1B_6fusion15FusionCallbacksIS1F_NS1J_17LinearCombinationIffffLNS_15FloatRoundStyleE2EEESF_S1I_JEEENS4_5SM1004TMEM4LOAD26SM100_TMEM_LOAD_16dp128b8xESX_S18_NS4_17SM75_U32x4_LDSM_NENS4_14SM90_TMA_STOREES18_NS4_17SM90_U32x4_STSM_NENS4_39AutoVectorizingCopyWithAssumedAlignmentILi128EEEEEEvvEEEEvNT_6ParamsE,"ax",@progbits
	.align	128
.text._ZN7cutlass13device_kernelINS_4gemm6kernel13GemmUniversalIN4cute5tupleIJiiiiEEENS1_10collective13CollectiveMmaINS1_35MainloopSm100TmaUmmaWarpSpecializedILi3ELi2ELi4ENS5_IJNS4_1CILi1EEESB_SB_EEEEENS5_IJNSA_ILi64EEESE_SE_EEEfNS5_IJlSB_lEEEfSG_NS4_8TiledMMAINS4_8MMA_AtomIJNS4_17SM100_MMA_TF32_SSINS_10tfloat32_tESK_fLi64ELi64ELNS4_4UMMA5MajorE0ELSM_0ELNSL_7ScaleInE0ELSN_0EEEEEENS4_6LayoutISC_NS5_IJNSA_ILi0EEESR_SR_EEEEENS5_IJNS4_10UnderscoreESU_SU_EEEEENS4_13SM90_TMA_LOADENS4_14ComposedLayoutINS4_7SwizzleILi3ELi4ELi3EEENS4_18smem_ptr_flag_bitsILi32EEENSQ_INS5_IJNSA_ILi8EEENSA_ILi32EEEEEENS5_IJS14_SB_EEEEEEEvNS4_8identityESX_S18_vS19_EENS_8epilogue10collective18CollectiveEpilogueINS1B_23Sm100TmaWarpSpecializedILi3ELi2ELi16ELb1ELb0EEEJSF_NS5_IJNSQ_ISE_SB_EENSQ_IS14_SB_EEEEEfSG_fSG_NS1B_6fusion15FusionCallbacksIS1F_NS1J_17LinearCombinationIffffLNS_15FloatRoundStyleE2EEESF_S1I_JEEENS4_5SM1004TMEM4LOAD26SM100_TMEM_LOAD_16dp128b8xESX_S18_NS4_17SM75_U32x4_LDSM_NENS4_14SM90_TMA_STOREES18_NS4_17SM90_U32x4_STSM_NENS4_39AutoVectorizingCopyWithAssumedAlignmentILi128EEEEEEvvEEEEvNT_6ParamsE:
        .type           _ZN7cutlass13device_kernelINS_4gemm6kernel13GemmUniversalIN4cute5tupleIJiiiiEEENS1_10collective13CollectiveMmaINS1_35MainloopSm100TmaUmmaWarpSpecializedILi3ELi2ELi4ENS5_IJNS4_1CILi1EEESB_SB_EEEEENS5_IJNSA_ILi64EEESE_SE_EEEfNS5_IJlSB_lEEEfSG_NS4_8TiledMMAINS4_8MMA_AtomIJNS4_17SM100_MMA_TF32_SSINS_10tfloat32_tESK_fLi64ELi64ELNS4_4UMMA5MajorE0ELSM_0ELNSL_7ScaleInE0ELSN_0EEEEEENS4_6LayoutISC_NS5_IJNSA_ILi0EEESR_SR_EEEEENS5_IJNS4_10UnderscoreESU_SU_EEEEENS4_13SM90_TMA_LOADENS4_14ComposedLayoutINS4_7SwizzleILi3ELi4ELi3EEENS4_18smem_ptr_flag_bitsILi32EEENSQ_INS5_IJNSA_ILi8EEENSA_ILi32EEEEEENS5_IJS14_SB_EEEEEEEvNS4_8identityESX_S18_vS19_EENS_8epilogue10collective18CollectiveEpilogueINS1B_23Sm100TmaWarpSpecializedILi3ELi2ELi16ELb1ELb0EEEJSF_NS5_IJNSQ_ISE_SB_EENSQ_IS14_SB_EEEEEfSG_fSG_NS1B_6fusion15FusionCallbacksIS1F_NS1J_17LinearCombinationIffffLNS_15FloatRoundStyleE2EEESF_S1I_JEEENS4_5SM1004TMEM4LOAD26SM100_TMEM_LOAD_16dp128b8xESX_S18_NS4_17SM75_U32x4_LDSM_NENS4_14SM90_TMA_STOREES18_NS4_17SM90_U32x4_STSM_NENS4_39AutoVectorizingCopyWithAssumedAlignmentILi128EEEEEEvvEEEEvNT_6ParamsE,@function
        .size           _ZN7cutlass13device_kernelINS_4gemm6kernel13GemmUniversalIN4cute5tupleIJiiiiEEENS1_10collective13CollectiveMmaINS1_35MainloopSm100TmaUmmaWarpSpecializedILi3ELi2ELi4ENS5_IJNS4_1CILi1EEESB_SB_EEEEENS5_IJNSA_ILi64EEESE_SE_EEEfNS5_IJlSB_lEEEfSG_NS4_8TiledMMAINS4_8MMA_AtomIJNS4_17SM100_MMA_TF32_SSINS_10tfloat32_tESK_fLi64ELi64ELNS4_4UMMA5MajorE0ELSM_0ELNSL_7ScaleInE0ELSN_0EEEEEENS4_6LayoutISC_NS5_IJNSA_ILi0EEESR_SR_EEEEENS5_IJNS4_10UnderscoreESU_SU_EEEEENS4_13SM90_TMA_LOADENS4_14ComposedLayoutINS4_7SwizzleILi3ELi4ELi3EEENS4_18smem_ptr_flag_bitsILi32EEENSQ_INS5_IJNSA_ILi8EEENSA_ILi32EEEEEENS5_IJS14_SB_EEEEEEEvNS4_8identityESX_S18_vS19_EENS_8epilogue10collective18CollectiveEpilogueINS1B_23Sm100TmaWarpSpecializedILi3ELi2ELi16ELb1ELb0EEEJSF_NS5_IJNSQ_ISE_SB_EENSQ_IS14_SB_EEEEEfSG_fSG_NS1B_6fusion15FusionCallbacksIS1F_NS1J_17LinearCombinationIffffLNS_15FloatRoundStyleE2EEESF_S1I_JEEENS4_5SM1004TMEM4LOAD26SM100_TMEM_LOAD_16dp128b8xESX_S18_NS4_17SM75_U32x4_LDSM_NENS4_14SM90_TMA_STOREES18_NS4_17SM90_U32x4_STSM_NENS4_39AutoVectorizingCopyWithAssumedAlignmentILi128EEEEEEvvEEEEvNT_6ParamsE,(.L_x_151 - _ZN7cutlass13device_kernelINS_4gemm6kernel13GemmUniversalIN4cute5tupleIJiiiiEEENS1_10collective13CollectiveMmaINS1_35MainloopSm100TmaUmmaWarpSpecializedILi3ELi2ELi4ENS5_IJNS4_1CILi1EEESB_SB_EEEEENS5_IJNSA_ILi64EEESE_SE_EEEfNS5_IJlSB_lEEEfSG_NS4_8TiledMMAINS4_8MMA_AtomIJNS4_17SM100_MMA_TF32_SSINS_10tfloat32_tESK_fLi64ELi64ELNS4_4UMMA5MajorE0ELSM_0ELNSL_7ScaleInE0ELSN_0EEEEEENS4_6LayoutISC_NS5_IJNSA_ILi0EEESR_SR_EEEEENS5_IJNS4_10UnderscoreESU_SU_EEEEENS4_13SM90_TMA_LOADENS4_14ComposedLayoutINS4_7SwizzleILi3ELi4ELi3EEENS4_18smem_ptr_flag_bitsILi32EEENSQ_INS5_IJNSA_ILi8EEENSA_ILi32EEEEEENS5_IJS14_SB_EEEEEEEvNS4_8identityESX_S18_vS19_EENS_8epilogue10collective18CollectiveEpilogueINS1B_23Sm100TmaWarpSpecializedILi3ELi2ELi16ELb1ELb0EEEJSF_NS5_IJNSQ_ISE_SB_EENSQ_IS14_SB_EEEEEfSG_fSG_NS1B_6fusion15FusionCallbacksIS1F_NS1J_17LinearCombinationIffffLNS_15FloatRoundStyleE2EEESF_S1I_JEEENS4_5SM1004TMEM4LOAD26SM100_TMEM_LOAD_16dp128b8xESX_S18_NS4_17SM75_U32x4_LDSM_NENS4_14SM90_TMA_STOREES18_NS4_17SM90_U32x4_STSM_NENS4_39AutoVectorizingCopyWithAssumedAlignmentILi128EEEEEEvvEEEEvNT_6ParamsE)
        .other          _ZN7cutlass13device_kernelINS_4gemm6kernel13GemmUniversalIN4cute5tupleIJiiiiEEENS1_10collective13CollectiveMmaINS1_35MainloopSm100TmaUmmaWarpSpecializedILi3ELi2ELi4ENS5_IJNS4_1CILi1EEESB_SB_EEEEENS5_IJNSA_ILi64EEESE_SE_EEEfNS5_IJlSB_lEEEfSG_NS4_8TiledMMAINS4_8MMA_AtomIJNS4_17SM100_MMA_TF32_SSINS_10tfloat32_tESK_fLi64ELi64ELNS4_4UMMA5MajorE0ELSM_0ELNSL_7ScaleInE0ELSN_0EEEEEENS4_6LayoutISC_NS5_IJNSA_ILi0EEESR_SR_EEEEENS5_IJNS4_10UnderscoreESU_SU_EEEEENS4_13SM90_TMA_LOADENS4_14ComposedLayoutINS4_7SwizzleILi3ELi4ELi3EEENS4_18smem_ptr_flag_bitsILi32EEENSQ_INS5_IJNSA_ILi8EEENSA_ILi32EEEEEENS5_IJS14_SB_EEEEEEEvNS4_8identityESX_S18_vS19_EENS_8epilogue10collective18CollectiveEpilogueINS1B_23Sm100TmaWarpSpecializedILi3ELi2ELi16ELb1ELb0EEEJSF_NS5_IJNSQ_ISE_SB_EENSQ_IS14_SB_EEEEEfSG_fSG_NS1B_6fusion15FusionCallbacksIS1F_NS1J_17LinearCombinationIffffLNS_15FloatRoundStyleE2EEESF_S1I_JEEENS4_5SM1004TMEM4LOAD26SM100_TMEM_LOAD_16dp128b8xESX_S18_NS4_17SM75_U32x4_LDSM_NENS4_14SM90_TMA_STOREES18_NS4_17SM90_U32x4_STSM_NENS4_39AutoVectorizingCopyWithAssumedAlignmentILi128EEEEEEvvEEEEvNT_6ParamsE,@"STO_CUDA_ENTRY STV_DEFAULT"
_ZN7cutlass13device_kernelINS_4gemm6kernel13GemmUniversalIN4cute5tupleIJiiiiEEENS1_10collective13CollectiveMmaINS1_35MainloopSm100TmaUmmaWarpSpecializedILi3ELi2ELi4ENS5_IJNS4_1CILi1EEESB_SB_EEEEENS5_IJNSA_ILi64EEESE_SE_EEEfNS5_IJlSB_lEEEfSG_NS4_8TiledMMAINS4_8MMA_AtomIJNS4_17SM100_MMA_TF32_SSINS_10tfloat32_tESK_fLi64ELi64ELNS4_4UMMA5MajorE0ELSM_0ELNSL_7ScaleInE0ELSN_0EEEEEENS4_6LayoutISC_NS5_IJNSA_ILi0EEESR_SR_EEEEENS5_IJNS4_10UnderscoreESU_SU_EEEEENS4_13SM90_TMA_LOADENS4_14ComposedLayoutINS4_7SwizzleILi3ELi4ELi3EEENS4_18smem_ptr_flag_bitsILi32EEENSQ_INS5_IJNSA_ILi8EEENSA_ILi32EEEEEENS5_IJS14_SB_EEEEEEEvNS4_8identityESX_S18_vS19_EENS_8epilogue10collective18CollectiveEpilogueINS1B_23Sm100TmaWarpSpecializedILi3ELi2ELi16ELb1ELb0EEEJSF_NS5_IJNSQ_ISE_SB_EENSQ_IS14_SB_EEEEEfSG_fSG_NS1B_6fusion15FusionCallbacksIS1F_NS1J_17LinearCombinationIffffLNS_15FloatRoundStyleE2EEESF_S1I_JEEENS4_5SM1004TMEM4LOAD26SM100_TMEM_LOAD_16dp128b8xESX_S18_NS4_17SM75_U32x4_LDSM_NENS4_14SM90_TMA_STOREES18_NS4_17SM90_U32x4_STSM_NENS4_39AutoVectorizingCopyWithAssumedAlignmentILi128EEEEEEvvEEEEvNT_6ParamsE:
[----:B------:R-:W1:Y:S01]  /*0000*/  LDC R1, c[0x0][0x37c] ;  /* 0x0000df00ff017b82 */ /* 0x000e620000000800 */
[----:B------:R-:W2:Y:S01]  /*0010*/  S2R R75, SR_TID.X ;  /* 0x00000000004b7919 */ /* 0x000ea20000002100 */
[----:B------:R-:W3:Y:S01]  /*0020*/  LDCU.64 UR4, c[0x0][0x890] ;  /* 0x00011200ff0477ac */ /* 0x000ee20008000a00 */
[----:B------:R-:W-:Y:S02]  /*0030*/  PRMT R64, RZ, 0x7610, R64 ;  /* 0x00007610ff407816 */ /* 0x000fe40000000040 */
[----:B------:R-:W-:Y:S01]  /*0040*/  ELECT P5, URZ, PT ;  /* 0x0000000000ff782f */ /* 0x000fe200038a0000 */
[----:B------:R-:W4:Y:S01]  /*0050*/  LDCU.64 UR46, c[0x0][0x358] ;  /* 0x00006b00ff2e77ac */ /* 0x000f220008000a00 */
[----:B---3--:R-:W-:-:S04]  /*0060*/  UISETP.NE.U32.AND UP0, UPT, UR4, URZ, UPT ;  /* 0x000000ff0400728c */ /* 0x008fc8000bf05070 */
[----:B------:R-:W-:Y:S01]  /*0070*/  UISETP.NE.AND.EX UP0, UPT, UR5, URZ, UPT, UP0 ;  /* 0x000000ff0500728c */ /* 0x000fe2000bf05300 */
[----:B--2---:R-:W-:-:S05]  /*0080*/  SHF.R.U32.HI R69, RZ, 0x5, R75 ;  /* 0x00000005ff457819 */ /* 0x004fca000001164b */
[----:B------:R-:W2:Y:S02]  /*0090*/  SHFL.IDX PT, R0, R69, RZ, 0x1f ;  /* 0x00001fff45007589 */ /* 0x000ea400000e0000 */
[----:B--2---:R-:W-:Y:S01]  /*00a0*/  R2UR UR8, R0 ;  /* 0x00000000000872ca */ /* 0x004fe200000e0000 */
[----:B-1--4-:R-:W-:-:S14]  /*00b0*/  BRA.U UP0, `(.L_x_0) ;  /* 0x00000001002c7547 */ /* 0x012fdc000b800000 */
[----:B------:R-:W1:Y:S02]  /*00c0*/  LDCU.64 UR6, c[0x0][0x888] ;  /* 0x00011100ff0677ac */ /* 0x000e640008000a00 */
[----:B-1----:R-:W-:-:S04]  /*00d0*/  UISETP.NE.U32.AND UP0, UPT, UR6, URZ, UPT ;  /* 0x000000ff0600728c */ /* 0x002fc8000bf05070 */
[----:B------:R-:W-:-:S09]  /*00e0*/  UISETP.NE.AND.EX UP0, UPT, UR7, URZ, UPT, UP0 ;  /* 0x000000ff0700728c */ /* 0x000fd2000bf05300 */
[----:B------:R-:W-:Y:S05]  /*00f0*/  BRA.U !UP0, `(.L_x_1) ;  /* 0x0000000108107547 */ /* 0x000fea000b800000 */
[----:B------:R-:W1:Y:S02]  /*0100*/  LDC.64 R2, c[0x0][0x888] ;  /* 0x00022200ff027b82 */ /* 0x000e640000000a00 */
[----:B-1----:R1:W5:Y:S01]  /*0110*/  LDG.E R35, desc[UR46][R2.64] ;  /* 0x0000002e02237981 */ /* 0x002362000c1e1900 */
[----:B------:R-:W-:Y:S01]  /*0120*/  HFMA2 R64, -RZ, RZ, 0, 5.9604644775390625e-08 ;  /* 0x00000001ff407431 */ /* 0x000fe200000001ff */
[----:B------:R-:W-:Y:S05]  /*0130*/  BRA `(.L_x_0) ;  /* 0x00000000000c7947 */ /* 0x000fea0003800000 */
.L_x_1:
[----:B------:R-:W1:Y:S01]  /*0140*/  LDCU UR6, c[0x0][0x880] ;  /* 0x00011000ff0677ac */ /* 0x000e620008000800 */
[----:B------:R-:W-:Y:S01]  /*0150*/  HFMA2 R64, -RZ, RZ, 0, 5.9604644775390625e-08 ;  /* 0x00000001ff407431 */ /* 0x000fe200000001ff */
[----:B-1----:R-:W-:-:S07]  /*0160*/  MOV R35, UR6 ;  /* 0x0000000600237c02 */ /* 0x002fce0008000f00 */
.L_x_0:
[----:B------:R-:W2:Y:S02]  /*0170*/  LDCU.64 UR6, c[0x0][0x8b0] ;  /* 0x00011600ff0677ac */ /* 0x000ea40008000a00 */
[----:B--2---:R-:W-:-:S04]  /*0180*/  UISETP.NE.U32.AND UP0, UPT, UR6, URZ, UPT ;  /* 0x000000ff0600728c */ /* 0x004fc8000bf05070 */
[----:B------:R-:W-:-:S09]  /*0190*/  UISETP.NE.AND.EX UP0, UPT, UR7, URZ, UPT, UP0 ;  /* 0x000000ff0700728c */ /* 0x000fd2000bf05300 */
[----:B------:R-:W-:Y:S05]  /*01a0*/  BRA.U UP0, `(.L_x_2) ;  /* 0x0000000100247547 */ /* 0x000fea000b800000 */
[----:B------:R-:W2:Y:S02]  /*01b0*/  LDCU.64 UR6, c[0x0][0x8a8] ;  /* 0x00011500ff0677ac */ /* 0x000ea40008000a00 */
[----:B--2---:R-:W-:-:S04]  /*01c0*/  UISETP.NE.U32.AND UP0, UPT, UR6, URZ, UPT ;  /* 0x000000ff0600728c */ /* 0x004fc8000bf05070 */
[----:B------:R-:W-:-:S09]  /*01d0*/  UISETP.NE.AND.EX UP0, UPT, UR7, URZ, UPT, UP0 ;  /* 0x000000ff0700728c */ /* 0x000fd2000bf05300 */
[----:B------:R-:W-:Y:S05]  /*01e0*/  BRA.U !UP0, `(.L_x_3) ;  /* 0x00000001080c7547 */ /* 0x000fea000b800000 */
[----:B-1----:R-:W1:Y:S02]  /*01f0*/  LDC.64 R2, c[0x0][0x8a8] ;  /* 0x00022a00ff027b82 */ /* 0x002e640000000a00 */
[----:B-1----:R2:W5:Y:S01]  /*0200*/  LDG.E R33, desc[UR46][R2.64] ;  /* 0x0000002e02217981 */ /* 0x002562000c1e1900 */
[----:B------:R-:W-:Y:S05]  /*0210*/  BRA `(.L_x_2) ;  /* 0x0000000000087947 */ /* 0x000fea0003800000 */
.L_x_3:
[----:B------:R-:W2:Y:S02]  /*0220*/  LDCU UR6, c[0x0][0x8a0] ;  /* 0x00011400ff0677ac */ /* 0x000ea40008000800 */
[----:B--2---:R-:W-:Y:S02]  /*0230*/  MOV R33, UR6 ;  /* 0x0000000600217c02 */ /* 0x004fe40008000f00 */
.L_x_2:
[----:B------:R-:W-:Y:S01]  /*0240*/  IMAD.U32 R0, RZ, RZ, UR8 ;  /* 0x00000008ff007e24 */ /* 0x000fe2000f8e00ff */
[----:B------:R-:W-:Y:S04]  /*0250*/  BSSY.RECONVERGENT B0, `(.L_x_4) ;  /* 0x000000c000007945 */ /* 0x000fe80003800200 */
[C---:B------:R-:W-:Y:S02]  /*0260*/  ISETP.NE.OR P1, PT, R0.reuse, 0x1, !P5 ;  /* 0x000000010000780c */ /* 0x040fe40006f25670 */
[----:B------:R-:W-:-:S11]  /*0270*/  ISETP.NE.OR P0, PT, R0, 0x3, !P5 ;  /* 0x000000030000780c */ /* 0x000fd60006f05670 */
[----:B------:R-:W-:Y:S05]  /*0280*/  @P1 BRA `(.L_x_5) ;  /* 0x0000000000201947 */ /* 0x000fea0003800000 */
[----:B------:R-:W3:Y:S02]  /*0290*/  LDCU.64 UR6, c[0x0][0x348] ;  /* 0x00006900ff0677ac */ /* 0x000ee40008000a00 */
[----:B---3--:R-:W-:Y:S02]  /*02a0*/  UIADD3 UR10, UP1, UPT, UR6, 0x80, URZ ;  /* 0x00000080060a7890 */ /* 0x008fe4000ff3e0ff */
[----:B------:R-:W-:Y:S02]  /*02b0*/  UIADD3 UR6, UP0, UPT, UR6, 0x180, URZ ;  /* 0x0000018006067890 */ /* 0x000fe4000ff1e0ff */
[----:B------:R-:W-:Y:S02]  /*02c0*/  UIADD3.X UR11, UPT, UPT, URZ, UR7, URZ, UP1, !UPT ;  /* 0x00000007ff0b7290 */ /* 0x000fe40008ffe4ff */
[----:B------:R-:W-:-:S07]  /*02d0*/  UIADD3.X UR7, UPT, UPT, URZ, UR7, URZ, UP0, !UPT ;  /* 0x00000007ff077290 */ /* 0x000fce00087fe4ff */
[----:B------:R3:W-:Y:S02]  /*02e0*/  UTMACCTL.PF [UR10] ;  /* 0x000000000a0079b9 */ /* 0x0007e40008040000 */
[----:B------:R3:W-:Y:S02]  /*02f0*/  UTMACCTL.PF [UR6] ;  /* 0x00000000060079b9 */ /* 0x0007e40008040000 */
[----:B---3--:R-:W-:Y:S01]  /*0300*/  NOP ;  /* 0x0000000000007918 */ /* 0x008fe20000000000 */
.L_x_5:
[----:B------:R-:W-:Y:S05]  /*0310*/  BSYNC.RECONVERGENT B0 ;  /* 0x0000000000007941 */ /* 0x000fea0003800200 */
.L_x_4:
[----:B------:R-:W-:Y:S04]  /*0320*/  BSSY.RECONVERGENT B0, `(.L_x_6) ;  /* 0x000000a000007945 */ /* 0x000fe80003800200 */
        /* <DEDUP_REMOVED lines=9> */
.L_x_7:
[----:B------:R-:W-:Y:S05]  /*03c0*/  BSYNC.RECONVERGENT B0 ;  /* 0x0000000000007941 */ /* 0x000fea0003800200 */
.L_x_6:
[----:B------:R-:W3:Y:S01]  /*03d0*/  LDCU.64 UR6, c[0x0][0x888] ;  /* 0x00011100ff0677ac */ /* 0x000ee20008000a00 */
[----:B------:R-:W-:Y:S02]  /*03e0*/  UISETP.EQ.U32.AND UP1, UPT, UR4, URZ, UPT ;  /* 0x000000ff0400728c */ /* 0x000fe4000bf22070 */
[----:B------:R-:W-:Y:S02]  /*03f0*/  UPLOP3.LUT UP2, UPT, UPT, UPT, UPT, 0x80, 0x8 ;  /* 0x000000000008789c */ /* 0x000fe40003f4f070 */
[----:B---3--:R-:W-:-:S04]  /*0400*/  UISETP.NE.U32.AND UP0, UPT, UR6, URZ, UPT ;  /* 0x000000ff0600728c */ /* 0x008fc8000bf05070 */
[----:B------:R-:W-:-:S04]  /*0410*/  UISETP.NE.AND.EX UP0, UPT, UR7, URZ, UPT, UP0 ;  /* 0x000000ff0700728c */ /* 0x000fc8000bf05300 */
[----:B------:R-:W-:-:S04]  /*0420*/  UISETP.EQ.OR.EX UP3, UPT, UR5, URZ, !UP0, UP1 ;  /* 0x000000ff0500728c */ /* 0x000fc8000c762710 */
[----:B------:R-:W-:-:S05]  /*0430*/  UP2UR UR53, UPR, URZ, 0x8 ;  /* 0x00000008ff357883 */ /* 0x000fca0008000000 */
[----:B------:R-:W-:Y:S07]  /*0440*/  BRA.U !UP3, `(.L_x_8) ;  /* 0x000000010b207547 */ /* 0x000fee000b800000 */
[----:B------:R-:W-:Y:S01]  /*0450*/  UISETP.NE.U32.AND UP2, UPT, UR4, URZ, UPT ;  /* 0x000000ff0400728c */ /* 0x000fe2000bf45070 */
[----:B-----5:R-:W-:Y:S01]  /*0460*/  FSETP.NEU.AND P0, PT, R35, RZ, PT ;  /* 0x000000ff2300720b */ /* 0x020fe20003f0d000 */
[----:B------:R-:W-:Y:S02]  /*0470*/  USEL UR4, URZ, 0xffffffff, UP0 ;  /* 0xffffffffff047887 */ /* 0x000fe40008000000 */
[----:B------:R-:W-:-:S10]  /*0480*/  UISETP.NE.AND.EX UP2, UPT, UR5, URZ, UPT, UP2 ;  /* 0x000000ff0500728c */ /* 0x000fd4000bf45320 */
[----:B------:R-:W-:Y:S01]  /*0490*/  VOTEU.ANY UP1, P0 ;  /* 0x0000000000ff7886 */ /* 0x000fe20000020100 */
[----:B------:R-:W-:-:S04]  /*04a0*/  @!UP2 USEL UR4, URZ, 0xffffffff, UP1 ;  /* 0xffffffffff04a887 */ /* 0x000fc80008800000 */
[----:B------:R-:W-:-:S04]  /*04b0*/  ULOP3.LUT UR4, UR4, 0x1, URZ, 0xc0, !UPT ;  /* 0x0000000104047892 */ /* 0x000fc8000f8ec0ff */
[----:B------:R-:W-:-:S11]  /*04c0*/  UISETP.NE.U32.AND UP2, UPT, UR4, 0x1, UPT ;  /* 0x000000010400788c */ /* 0x000fd6000bf45070 */
.L_x_8:
[----:B-12---:R-:W1:Y:S01]  /*04d0*/  SHFL.IDX PT, R2, R69, RZ, 0x1f ;  /* 0x00001fff45027589 */ /* 0x006e6200000e0000 */
[----:B------:R-:W-:-:S04]  /*04e0*/  UISETP.NE.AND UP1, UPT, UR8, 0x2, UPT ;  /* 0x000000020800788c */ /* 0x000fc8000bf25270 */
[----:B------:R-:W-:Y:S01]  /*04f0*/  USEL UR6, URZ, 0x1, UP1 ;  /* 0x00000001ff067887 */ /* 0x000fe20008800000 */
[----:B-1----:R-:W-:-:S13]  /*0500*/  ISETP.NE.AND P0, PT, R2, RZ, PT ;  /* 0x000000ff0200720c */ /* 0x002fda0003f05270 */
[----:B------:R-:W-:Y:S05]  /*0510*/  @P0 BRA `(.L_x_9) ;  /* 0x0000000000400947 */ /* 0x000fea0003800000 */
[----:B------:R-:W1:Y:S01]  /*0520*/  S2UR UR5, SR_CgaCtaId ;  /* 0x00000000000579c3 */ /* 0x000e620000008800 */
[----:B------:R-:W-:Y:S01]  /*0530*/  UMOV UR7, 0x400 ;  /* 0x0000040000077882 */ /* 0x000fe20000000000 */
[----:B------:R-:W-:Y:S01]  /*0540*/  UMOV UR4, 0x1 ;  /* 0x0000000100047882 */ /* 0x000fe20000000000 */
[----:B------:R-:W-:Y:S01]  /*0550*/  ELECT P0, URZ, PT ;  /* 0x0000000000ff782f */ /* 0x000fe20003800000 */
[----:B------:R-:W-:-:S04]  /*0560*/  UIADD3 UR10, UPT, UPT, -UR4, 0x100000, URZ ;  /* 0x00100000040a7890 */ /* 0x000fc8000fffe1ff */
[----:B------:R-:W-:Y:S02]  /*0570*/  USHF.L.U32 UR11, UR10, 0xb, URZ ;  /* 0x0000000b0a0b7899 */ /* 0x000fe400080006ff */
[----:B------:R-:W-:Y:S02]  /*0580*/  USHF.L.U32 UR10, UR10, 0x1, URZ ;  /* 0x000000010a0a7899 */ /* 0x000fe400080006ff */
[----:B-1----:R-:W-:Y:S01]  /*0590*/  ULEA UR5, UR5, UR7, 0x18 ;  /* 0x0000000705057291 */ /* 0x002fe2000f8ec0ff */
[----:B------:R-:W1:Y:S11]  /*05a0*/  FENCE.VIEW.ASYNC.S ;  /* 0x00000000000073c6 */ /* 0x000e760000000000 */
[----:B-1----:R1:W2:Y:S01]  /*05b0*/  SYNCS.EXCH.64 URZ, [UR5], UR10 ;  /* 0x0000000a05ff75b2 */ /* 0x0022a20008000100 */
[----:B------:R1:W3:Y:S01]  /*05c0*/  SYNCS.EXCH.64 URZ, [UR5+0x18], UR10 ;  /* 0x0000180a05ff75b2 */ /* 0x0002e20008000100 */
[----:B------:R1:W4:Y:S01]  /*05d0*/  SYNCS.EXCH.64 URZ, [UR5+0x8], UR10 ;  /* 0x0000080a05ff75b2 */ /* 0x0003220008000100 */
[----:B------:R1:W1:Y:S01]  /*05e0*/  SYNCS.EXCH.64 URZ, [UR5+0x20], UR10 ;  /* 0x0000200a05ff75b2 */ /* 0x0002620008000100 */
[----:B------:R1:W1:Y:S01]  /*05f0*/  SYNCS.EXCH.64 URZ, [UR5+0x10], UR10 ;  /* 0x0000100a05ff75b2 */ /* 0x0002620008000100 */
[----:B------:R1:W1:Y:S01]  /*0600*/  SYNCS.EXCH.64 URZ, [UR5+0x28], UR10 ;  /* 0x0000280a05ff75b2 */ /* 0x0002620008000100 */
[----:B------:R-:W-:Y:S01]  /*0610*/  NOP ;  /* 0x0000000000007918 */ /* 0x000fe20000000000 */
.L_x_9:
[----:B------:R-:W2:Y:S01]  /*0620*/  SHFL.IDX PT, R2, R69, RZ, 0x1f ;  /* 0x00001fff45027589 */ /* 0x000ea200000e0000 */
[----:B------:R-:W-:Y:S01]  /*0630*/  NOP ;  /* 0x0000000000007918 */ /* 0x000fe20000000000 */
[----:B--2---:R-:W-:-:S13]  /*0640*/  ISETP.NE.AND P0, PT, R2, 0x1, PT ;  /* 0x000000010200780c */ /* 0x004fda0003f05270 */
[----:B------:R-:W-:Y:S05]  /*0650*/  @P0 BRA `(.L_x_10) ;  /* 0x0000000000500947 */ /* 0x000fea0003800000 */
[----:B------:R-:W2:Y:S01]  /*0660*/  S2UR UR7, SR_CgaCtaId ;  /* 0x00000000000779c3 */ /* 0x000ea20000008800 */
[----:B------:R-:W-:Y:S01]  /*0670*/  UMOV UR9, 0x400 ;  /* 0x0000040000097882 */ /* 0x000fe20000000000 */
[----:B-1----:R-:W-:Y:S01]  /*0680*/  UMOV UR5, 0x20 ;  /* 0x0000002000057882 */ /* 0x002fe20000000000 */
[----:B------:R-:W-:Y:S01]  /*0690*/  UMOV UR4, 0x80 ;  /* 0x0000008000047882 */ /* 0x000fe20000000000 */
[----:B------:R-:W-:-:S04]  /*06a0*/  UIADD3 UR10, UPT, UPT, -UR5, 0x100000, URZ ;  /* 0x00100000050a7890 */ /* 0x000fc8000fffe1ff */
[----:B------:R-:W-:Y:S02]  /*06b0*/  USHF.L.U32 UR11, UR10, 0xb, URZ ;  /* 0x0000000b0a0b7899 */ /* 0x000fe400080006ff */
[----:B------:R-:W-:Y:S02]  /*06c0*/  USHF.L.U32 UR10, UR10, 0x1, URZ ;  /* 0x000000010a0a7899 */ /* 0x000fe400080006ff */
[----:B------:R-:W-:-:S04]  /*06d0*/  UIADD3 UR4, UPT, UPT, -UR4, 0x100000, URZ ;  /* 0x0010000004047890 */ /* 0x000fc8000fffe1ff */
[----:B------:R-:W-:Y:S02]  /*06e0*/  USHF.L.U32 UR5, UR4, 0xb, URZ ;  /* 0x0000000b04057899 */ /* 0x000fe400080006ff */
[----:B------:R-:W-:Y:S01]  /*06f0*/  USHF.L.U32 UR4, UR4, 0x1, URZ ;  /* 0x0000000104047899 */ /* 0x000fe200080006ff */
[----:B------:R-:W-:Y:S01]  /*0700*/  ELECT P0, URZ, PT ;  /* 0x0000000000ff782f */ /* 0x000fe20003800000 */
[----:B--2---:R-:W-:Y:S01]  /*0710*/  ULEA UR7, UR7, UR9, 0x18 ;  /* 0x0000000907077291 */ /* 0x004fe2000f8ec0ff */
[----:B------:R-:W1:Y:S11]  /*0720*/  FENCE.VIEW.ASYNC.S ;  /* 0x00000000000073c6 */ /* 0x000e760000000000 */
[----:B-1----:R2:W1:Y:S01]  /*0730*/  SYNCS.EXCH.64 URZ, [UR7+0x30], UR10 ;  /* 0x0000300a07ff75b2 */ /* 0x0024620008000100 */
[----:B------:R2:W1:Y:S01]  /*0740*/  SYNCS.EXCH.64 URZ, [UR7+0x48], UR4 ;  /* 0x0000480407ff75b2 */ /* 0x0004620008000100 */
[----:B------:R2:W1:Y:S01]  /*0750*/  SYNCS.EXCH.64 URZ, [UR7+0x38], UR10 ;  /* 0x0000380a07ff75b2 */ /* 0x0004620008000100 */
[----:B------:R2:W1:Y:S01]  /*0760*/  SYNCS.EXCH.64 URZ, [UR7+0x50], UR4 ;  /* 0x0000500407ff75b2 */ /* 0x0004620008000100 */
[----:B------:R2:W1:Y:S01]  /*0770*/  SYNCS.EXCH.64 URZ, [UR7+0x40], UR10 ;  /* 0x0000400a07ff75b2 */ /* 0x0004620008000100 */
[----:B------:R2:W1:Y:S02]  /*0780*/  SYNCS.EXCH.64 URZ, [UR7+0x58], UR4 ;  /* 0x0000580407ff75b2 */ /* 0x0004640008000100 */
[----:B--2---:R-:W-:Y:S01]  /*0790*/  NOP ;  /* 0x0000000000007918 */ /* 0x004fe20000000000 */
.L_x_10:
[----:B------:R-:W2:Y:S01]  /*07a0*/  SHFL.IDX PT, R2, R69, RZ, 0x1f ;  /* 0x00001fff45027589 */ /* 0x000ea200000e0000 */
[----:B------:R-:W-:Y:S01]  /*07b0*/  NOP ;  /* 0x0000000000007918 */ /* 0x000fe20000000000 */
[----:B--2---:R-:W-:-:S13]  /*07c0*/  ISETP.NE.AND P0, PT, R2, 0x3, PT ;  /* 0x000000030200780c */ /* 0x004fda0003f05270 */
[----:B------:R-:W-:Y:S05]  /*07d0*/  @P0 BRA `(.L_x_11) ;  /* 0x0000000000300947 */ /* 0x000fea0003800000 */
[----:B-1----:R-:W1:Y:S01]  /*07e0*/  S2UR UR5, SR_CgaCtaId ;  /* 0x00000000000579c3 */ /* 0x002e620000008800 */
        /* <DEDUP_REMOVED lines=8> */
[----:B-1----:R2:W1:Y:S01]  /*0870*/  SYNCS.EXCH.64 URZ, [UR5+0x60], UR10 ;  /* 0x0000600a05ff75b2 */ /* 0x0024620008000100 */
[----:B------:R2:W1:Y:S02]  /*0880*/  SYNCS.EXCH.64 URZ, [UR5+0x68], UR10 ;  /* 0x0000680a05ff75b2 */ /* 0x0004640008000100 */
[----:B--2---:R-:W-:Y:S01]  /*0890*/  NOP ;  /* 0x0000000000007918 */ /* 0x004fe20000000000 */
.L_x_11:
[----:B------:R-:W2:Y:S01]  /*08a0*/  SHFL.IDX PT, R2, R69, RZ, 0x1f ;  /* 0x00001fff45027589 */ /* 0x000ea200000e0000 */
[----:B------:R-:W-:Y:S01]  /*08b0*/  NOP ;  /* 0x0000000000007918 */ /* 0x000fe20000000000 */
[----:B--2---:R-:W-:-:S13]  /*08c0*/  ISETP.NE.AND P0, PT, R2, 0x4, PT ;  /* 0x000000040200780c */ /* 0x004fda0003f05270 */
[----:B------:R-:W-:Y:S05]  /*08d0*/  @P0 BRA `(.L_x_12) ;  /* 0x00000000004c0947 */ /* 0x000fea0003800000 */
[----:B-1----:R-:W1:Y:S01]  /*08e0*/  S2UR UR5, SR_CgaCtaId ;  /* 0x00000000000579c3 */ /* 0x002e620000008800 */
[----:B------:R-:W-:Y:S01]  /*08f0*/  UMOV UR9, 0x100 ;  /* 0x0000010000097882 */ /* 0x000fe20000000000 */
[----:B------:R-:W-:Y:S01]  /*0900*/  UMOV UR7, 0x400 ;  /* 0x0000040000077882 */ /* 0x000fe20000000000 */
[----:B------:R-:W-:Y:S01]  /*0910*/  USEL UR9, UR9, 0xe0, UP2 ;  /* 0x000000e009097887 */ /* 0x000fe20009000000 */
[----:B------:R-:W-:Y:S01]  /*0920*/  UMOV UR4, 0x1 ;  /* 0x0000000100047882 */ /* 0x000fe20000000000 */
[----:B------:R-:W-:Y:S01]  /*0930*/  ELECT P0, URZ, PT ;  /* 0x0000000000ff782f */ /* 0x000fe20003800000 */
[----:B------:R-:W-:-:S04]  /*0940*/  UIADD3 UR10, UPT, UPT, -UR4, 0x100000, URZ ;  /* 0x00100000040a7890 */ /* 0x000fc8000fffe1ff */
[----:B------:R-:W-:Y:S02]  /*0950*/  USHF.L.U32 UR11, UR10, 0xb, URZ ;  /* 0x0000000b0a0b7899 */ /* 0x000fe400080006ff */
[----:B------:R-:W-:Y:S02]  /*0960*/  USHF.L.U32 UR10, UR10, 0x1, URZ ;  /* 0x000000010a0a7899 */ /* 0x000fe400080006ff */
[----:B------:R-:W-:-:S04]  /*0970*/  UIADD3 UR12, UPT, UPT, -UR9, 0x100000, URZ ;  /* 0x00100000090c7890 */ /* 0x000fc8000fffe1ff */
[----:B------:R-:W-:Y:S02]  /*0980*/  USHF.L.U32 UR13, UR12, 0xb, URZ ;  /* 0x0000000b0c0d7899 */ /* 0x000fe400080006ff */
[----:B------:R-:W-:Y:S02]  /*0990*/  USHF.L.U32 UR12, UR12, 0x1, URZ ;  /* 0x000000010c0c7899 */ /* 0x000fe400080006ff */
[----:B-1----:R-:W-:Y:S01]  /*09a0*/  ULEA UR5, UR5, UR7, 0x18 ;  /* 0x0000000705057291 */ /* 0x002fe2000f8ec0ff */
[----:B------:R-:W1:Y:S11]  /*09b0*/  FENCE.VIEW.ASYNC.S ;  /* 0x00000000000073c6 */ /* 0x000e760000000000 */
[----:B-1----:R2:W1:Y:S01]  /*09c0*/  SYNCS.EXCH.64 URZ, [UR5+0x70], UR10 ;  /* 0x0000700a05ff75b2 */ /* 0x0024620008000100 */
[----:B------:R2:W1:Y:S01]  /*09d0*/  SYNCS.EXCH.64 URZ, [UR5+0x80], UR12 ;  /* 0x0000800c05ff75b2 */ /* 0x0004620008000100 */
[----:B------:R2:W1:Y:S01]  /*09e0*/  SYNCS.EXCH.64 URZ, [UR5+0x78], UR10 ;  /* 0x0000780a05ff75b2 */ /* 0x0004620008000100 */
[----:B------:R2:W1:Y:S02]  /*09f0*/  SYNCS.EXCH.64 URZ, [UR5+0x88], UR12 ;  /* 0x0000880c05ff75b2 */ /* 0x0004640008000100 */
[----:B--2---:R-:W-:Y:S01]  /*0a00*/  NOP ;  /* 0x0000000000007918 */ /* 0x004fe20000000000 */
.L_x_12:
        /* <DEDUP_REMOVED lines=22> */
[----:B------:R2:W1:Y:S01]  /*0b70*/  SYNCS.EXCH.64 URZ, [UR7+0xc0], UR4 ;  /* 0x0000c00407ff75b2 */ /* 0x0004620008000100 */
[----:B------:R2:W1:Y:S01]  /*0b80*/  SYNCS.EXCH.64 URZ, [UR7+0xa8], UR10 ;  /* 0x0000a80a07ff75b2 */ /* 0x0004620008000100 */
[----:B------:R2:W1:Y:S02]  /*0b90*/  SYNCS.EXCH.64 URZ, [UR7+0xc8], UR4 ;  /* 0x0000c80407ff75b2 */ /* 0x0004640008000100 */
[----:B--2---:R-:W-:Y:S01]  /*0ba0*/  NOP ;  /* 0x0000000000007918 */ /* 0x004fe20000000000 */
.L_x_13:
        /* <DEDUP_REMOVED lines=18> */
.L_x_14:
[----:B-1----:R-:W1:Y:S01]  /*0cd0*/  S2UR UR5, SR_CTAID.X ;  /* 0x00000000000579c3 */ /* 0x002e620000002500 */
[----:B------:R-:W-:-:S05]  /*0ce0*/  CS2R.32 R63, SR_CgaSize ;  /* 0x00000000003f7805 */ /* 0x000fca0000008a00 */
[----:B------:R-:W-:-:S05]  /*0cf0*/  IMAD R63, R63, -0xa0, RZ ;  /* 0xffffff603f3f7824 */ /* 0x000fca00078e02ff */
[----:B------:R-:W-:-:S14]  /*0d00*/  R2UR UR9, R63 ;  /* 0x000000003f0972ca */ /* 0x000fdc00000e0000 */
[----:B------:R-:W2:Y:S01]  /*0d10*/  LDCU UR9, c[0x0][UR9+0x2b0] ;  /* 0x00005600090977ac */ /* 0x000ea20008000800 */
[----:B------:R-:W-:Y:S01]  /*0d20*/  NOP ;  /* 0x0000000000007918 */ /* 0x000fe20000000000 */
[----:B------:R-:W-:-:S05]  /*0d30*/  CS2R.32 R63, SR_CgaSize ;  /* 0x00000000003f7805 */ /* 0x000fca0000008a00 */
[----:B------:R-:W-:-:S05]  /*0d40*/  IMAD R63, R63, -0xa0, RZ ;  /* 0xffffff603f3f7824 */ /* 0x000fca00078e02ff */
[----:B------:R-:W-:-:S14]  /*0d50*/  R2UR UR7, R63 ;  /* 0x000000003f0772ca */ /* 0x000fdc00000e0000 */
[----:B------:R-:W3:Y:S01]  /*0d60*/  LDCU UR7, c[0x0][UR7+0x2b4] ;  /* 0x00005680070777ac */ /* 0x000ee20008000800 */
[----:B------:R-:W4:Y:S08]  /*0d70*/  S2UR UR4, SR_CTAID.Y ;  /* 0x00000000000479c3 */ /* 0x000f300000002600 */
[----:B------:R-:W3:Y:S01]  /*0d80*/  LDC R10, c[0x0][0xb24] ;  /* 0x0002c900ff0a7b82 */ /* 0x000ee20000000800 */
[----:B-1----:R-:W-:-:S02]  /*0d90*/  I2FP.F32.U32 R63, UR5 ;  /* 0x00000005003f7c45 */ /* 0x002fc40008201000 */
[----:B------:R-:W-:-:S05]  /*0da0*/  CS2R.32 R3, SR_CgaSize ;  /* 0x0000000000037805 */ /* 0x000fca0000008a00 */
[----:B------:R-:W-:-:S06]  /*0db0*/  IMAD R3, R3, -0xa0, RZ ;  /* 0xffffff6003037824 */ /* 0x000fcc00078e02ff */
[----:B------:R-:W1:Y:S01]  /*0dc0*/  LDC R3, c[0x0][R3+0x2a0] ;  /* 0x0000a80003037b82 */ /* 0x000e620000000800 */
[----:B------:R-:W-:Y:S01]  /*0dd0*/  MOV R15, UR5 ;  /* 0x00000005000f7c02 */ /* 0x000fe20008000f00 */
[----:B--2---:R-:W-:Y:S01]  /*0de0*/  FMUL R63, R63, UR9 ;  /* 0x000000093f3f7c20 */ /* 0x004fe20008400000 */
[----:B----4-:R-:W-:Y:S02]  /*0df0*/  I2FP.F32.U32 R62, UR4 ;  /* 0x00000004003e7c45 */ /* 0x010fe40008201000 */
[----:B------:R-:W-:-:S05]  /*0e00*/  CS2R.32 R2, SR_CgaSize ;  /* 0x0000000000027805 */ /* 0x000fca0000008a00 */
[----:B------:R-:W-:-:S06]  /*0e10*/  IMAD R2, R2, -0xa0, RZ ;  /* 0xffffff6002027824 */ /* 0x000fcc00078e02ff */
[----:B------:R-:W2:Y:S01]  /*0e20*/  LDC R2, c[0x0][R2+0x2a4] ;  /* 0x0000a90002027b82 */ /* 0x000ea20000000800 */
[----:B------:R-:W-:Y:S01]  /*0e30*/  MOV R14, UR4 ;  /* 0x00000004000e7c02 */ /* 0x000fe20008000f00 */
[----:B------:R-:W4:Y:S01]  /*0e40*/  F2I.U32.TRUNC.NTZ R63, R63 ;  /* 0x0000003f003f7305 */ /* 0x000f22000020f000 */
[----:B---3--:R-:W-:-:S05]  /*0e50*/  FMUL R62, R62, UR7 ;  /* 0x000000073e3e7c20 */ /* 0x008fca0008400000 */
[----:B------:R-:W-:Y:S01]  /*0e60*/  BAR.SYNC.DEFER_BLOCKING 0x0 ;  /* 0x0000000000007b1d */ /* 0x000fe20000010000 */
[----:B------:R-:W-:-:S05]  /*0e70*/  ISETP.GE.AND P0, PT, R10, 0x1, PT ;  /* 0x000000010a00780c */ /* 0x000fca0003f06270 */
[----:B------:R-:W3:Y:S02]  /*0e80*/  F2I.U32.TRUNC.NTZ R62, R62 ;  /* 0x0000003e003e7305 */ /* 0x000ee4000020f000 */
[----:B------:R-:W2:Y:S01]  /*0e90*/  S2UR UR36, SR_CTAID.Z ;  /* 0x00000000002479c3 */ /* 0x000ea20000002700 */
[----:B----4-:R-:W-:-:S05]  /*0ea0*/  IADD3 R63, PT, PT, -R63, RZ, RZ ;  /* 0x000000ff3f3f7210 */ /* 0x010fca0007ffe1ff */
[----:B-1----:R-:W-:Y:S01]  /*0eb0*/  IMAD R63, R3, R63, UR5 ;  /* 0x00000005033f7e24 */ /* 0x002fe2000f8e023f */
[----:B---3--:R-:W-:-:S05]  /*0ec0*/  IADD3 R62, PT, PT, -R62, RZ, RZ ;  /* 0x000000ff3e3e7210 */ /* 0x008fca0007ffe1ff */
[----:B--2---:R-:W-:Y:S01]  /*0ed0*/  IMAD R62, R2, R62, UR4 ;  /* 0x00000004023e7e24 */ /* 0x004fe2000f8e023e */
[----:B------:R-:W-:Y:S06]  /*0ee0*/  @!P0 BRA `(.L_x_15) ;  /* 0x0000000000b88947 */ /* 0x000fec0003800000 */
[----:B------:R-:W1:Y:S01]  /*0ef0*/  LDC.64 R4, c[0x0][0xb18] ;  /* 0x0002c600ff047b82 */ /* 0x000e620000000a00 */
[----:B------:R-:W-:-:S07]  /*0f00*/  ISETP.NE.AND P0, PT, R10, 0x1, PT ;  /* 0x000000010a00780c */ /* 0x000fce0003f05270 */
[----:B------:R-:W2:Y:S08]  /*0f10*/  LDC R9, c[0x0][0xb0c] ;  /* 0x0002c300ff097b82 */ /* 0x000eb00000000800 */
[----:B------:R-:W3:Y:S08]  /*0f20*/  LDC R12, c[0x0][0x370] ;  /* 0x0000dc00ff0c7b82 */ /* 0x000ef00000000800 */
[----:B------:R-:W4:Y:S01]  /*0f30*/  LDC R11, c[0x0][0x374] ;  /* 0x0000dd00ff0b7b82 */ /* 0x000f220000000800 */
[----:B-1----:R-:W-:-:S07]  /*0f40*/  ISETP.NE.AND P1, PT, R4, 0x1, PT ;  /* 0x000000010400780c */ /* 0x002fce0003f25270 */
[----:B------:R-:W3:Y:S01]  /*0f50*/  LDC.64 R6, c[0x0][0xb10] ;  /* 0x0002c400ff067b82 */ /* 0x000ee20000000a00 */
[----:B--2---:R-:W-:-:S07]  /*0f60*/  ISETP.NE.AND P2, PT, R9, 0x1, PT ;  /* 0x000000010900780c */ /* 0x004fce0003f45270 */
[----:B------:R-:W1:Y:S08]  /*0f70*/  LDC R8, c[0x0][0xb20] ;  /* 0x0002c800ff087b82 */ /* 0x000e700000000800 */
[----:B------:R-:W2:Y:S01]  /*0f80*/  LDC.64 R2, c[0x0][0xb28] ;  /* 0x0002ca00ff027b82 */ /* 0x000ea20000000a00 */
[----:B----4-:R-:W-:-:S04]  /*0f90*/  IMAD.HI.U32 R13, R11, R5, RZ ;  /* 0x000000050b0d7227 */ /* 0x010fc800078e00ff */
[----:B------:R-:W-:-:S04]  /*0fa0*/  IMAD.HI.U32 R5, R14, R5, RZ ;  /* 0x000000050e057227 */ /* 0x000fc800078e00ff */
[----:B---3--:R-:W-:-:S05]  /*0fb0*/  IMAD.HI.U32 R16, R12, R6, RZ ;  /* 0x000000060c107227 */ /* 0x008fca00078e00ff */
[-C--:B------:R-:W-:Y:S01]  /*0fc0*/  @P2 SHF.R.U32.HI R12, RZ, R7.reuse, R16 ;  /* 0x00000007ff0c2219 */ /* 0x080fe20000011610 */
[----:B------:R-:W-:Y:S01]  /*0fd0*/  IMAD.HI.U32 R16, R15, R6, RZ ;  /* 0x000000060f107227 */ /* 0x000fe200078e00ff */
[-C--:B-1----:R-:W-:Y:S02]  /*0fe0*/  @P1 SHF.R.U32.HI R11, RZ, R8.reuse, R13 ;  /* 0x00000008ff0b1219 */ /* 0x082fe4000001160d */
[----:B------:R-:W-:Y:S02]  /*0ff0*/  SHF.R.U32.HI R5, RZ, R8, R5 ;  /* 0x00000008ff057219 */ /* 0x000fe40000011605 */
[----:B------:R-:W-:Y:S02]  /*1000*/  SHF.R.U32.HI R16, RZ, R7, R16 ;  /* 0x00000007ff107219 */ /* 0x000fe40000011610 */
[----:B------:R-:W-:Y:S01]  /*1010*/  SEL R5, R14, R5, !P1 ;  /* 0x000000050e057207 */ /* 0x000fe20004800000 */
[----:B--2---:R-:W-:Y:S01]  /*1020*/  IMAD.HI.U32 R13, R11, R2, RZ ;  /* 0x000000020b0d7227 */ /* 0x004fe200078e00ff */
[----:B------:R-:W-:-:S03]  /*1030*/  SEL R16, R15, R16, !P2 ;  /* 0x000000100f107207 */ /* 0x000fc60005000000 */
[----:B------:R-:W-:Y:S01]  /*1040*/  IMAD.HI.U32 R6, R12, R2, RZ ;  /* 0x000000020c067227 */ /* 0x000fe200078e00ff */
[----:B------:R-:W-:-:S04]  /*1050*/  @P0 SHF.R.U32.HI R11, RZ, R3, R13 ;  /* 0x00000003ff0b0219 */ /* 0x000fc8000001160d */
[----:B------:R-:W-:Y:S01]  /*1060*/  @P0 SHF.R.U32.HI R12, RZ, R3, R6 ;  /* 0x00000003ff0c0219 */ /* 0x000fe20000011606 */
[----:B------:R-:W-:-:S04]  /*1070*/  IMAD R11, R11, R10, RZ ;  /* 0x0000000a0b0b7224 */ /* 0x000fc800078e02ff */
[----:B------:R-:W-:Y:S01]  /*1080*/  IMAD R6, R12, R10, RZ ;  /* 0x0000000a0c067224 */ /* 0x000fe200078e02ff */
[----:B------:R-:W-:-:S04]  /*1090*/  ISETP.GE.AND P1, PT, R5, R11, PT ;  /* 0x0000000b0500720c */ /* 0x000fc80003f26270 */
[----:B------:R-:W-:Y:S01]  /*10a0*/  ISETP.GE.OR P1, PT, R16, R6, P1 ;  /* 0x000000061000720c */ /* 0x000fe20000f26670 */
[----:B------:R-:W-:-:S05]  /*10b0*/  IMAD.HI.U32 R6, R5, R2, RZ ;  /* 0x0000000205067227 */ /* 0x000fca00078e00ff */
[----:B------:R-:W-:-:S04]  /*10c0*/  SHF.R.U32.HI R6, RZ, R3, R6 ;  /* 0x00000003ff067219 */ /* 0x000fc80000011606 */
[----:B------:R-:W-:-:S03]  /*10d0*/  SEL R6, R5, R6, !P0 ;  /* 0x0000000605067207 */ /* 0x000fc60004000000 */
[----:B------:R-:W-:Y:S01]  /*10e0*/  @!P1 IMAD.HI.U32 R7, R16, R2, RZ ;  /* 0x0000000210079227 */ /* 0x000fe200078e00ff */
[----:B------:R-:W-:-:S04]  /*10f0*/  IADD3 R2, PT, PT, -R6, RZ, RZ ;  /* 0x000000ff06027210 */ /* 0x000fc80007ffe1ff */
[----:B------:R-:W-:Y:S01]  /*1100*/  @!P1 SHF.R.U32.HI R3, RZ, R3, R7 ;  /* 0x00000003ff039219 */ /* 0x000fe20000011607 */
[----:B------:R-:W-:Y:S01]  /*1110*/  IMAD R2, R10, R2, R5 ;  /* 0x000000020a027224 */ /* 0x000fe200078e0205 */
[----:B------:R-:W-:Y:S02]  /*1120*/  IADD3 R7, PT, PT, -R5, RZ, RZ ;  /* 0x000000ff05077210 */ /* 0x000fe40007ffe1ff */
[----:B------:R-:W-:-:S03]  /*1130*/  @!P1 SEL R3, R16, R3, !P0 ;  /* 0x0000000310039207 */ /* 0x000fc60004000000 */
[----:B------:R-:W-:Y:S02]  /*1140*/  IMAD R7, R4, R7, R14 ;  /* 0x0000000704077224 */ /* 0x000fe400078e020e */
[--C-:B------:R-:W-:Y:S02]  /*1150*/  @!P1 IMAD.IADD R6, R6, 0x1, -R3.reuse ;  /* 0x0000000106069824 */ /* 0x100fe400078e0a03 */
[----:B------:R-:W-:Y:S01]  /*1160*/  @!P1 IMAD R3, R2, R12, R3 ;  /* 0x0000000c02039224 */ /* 0x000fe200078e0203 */
[----:B------:R-:W-:Y:S01]  /*1170*/  IADD3 R2, PT, PT, -R16, RZ, RZ ;  /* 0x000000ff10027210 */ /* 0x000fe20007ffe1ff */
[----:B------:R-:W-:Y:S02]  /*1180*/  @!P1 IMAD R5, R6, R10, R16 ;  /* 0x0000000a06059224 */ /* 0x000fe400078e0210 */
[----:B------:R-:W-:Y:S02]  /*1190*/  @!P1 IMAD.MOV.U32 R16, RZ, RZ, R3 ;  /* 0x000000ffff109224 */ /* 0x000fe400078e0003 */
[----:B------:R-:W-:-:S02]  /*11a0*/  IMAD R2, R9, R2, R15 ;  /* 0x0000000209027224 */ /* 0x000fc400078e020f */
[----:B------:R-:W-:Y:S02]  /*11b0*/  IMAD R14, R5, R4, R7 ;  /* 0x00000004050e7224 */ /* 0x000fe400078e0207 */
[----:B------:R-:W-:Y:S02]  /*11c0*/  IMAD R15, R16, R9, R2 ;  /* 0x00000009100f7224 */ /* 0x000fe400078e0202 */
.L_x_15:
[----:B------:R-:W1:Y:S01]  /*11d0*/  LDCU UR4, c[0x0][0xb30] ;  /* 0x00016600ff0477ac */ /* 0x000e620008000800 */
[----:B------:R-:W2:Y:S08]  /*11e0*/  S2UR UR37, SR_CgaCtaId ;  /* 0x00000000002579c3 */ /* 0x000eb00000008800 */
[----:B------:R-:W3:Y:S01]  /*11f0*/  LDC R26, c[0x0][0xb24] ;  /* 0x0002c900ff1a7b82 */ /* 0x000ee20000000800 */
[----:B-1----:R-:W-:-:S09]  /*1200*/  UISETP.NE.AND UP1, UPT, UR4, 0x1, UPT ;  /* 0x000000010400788c */ /* 0x002fd2000bf25270 */
[----:B--2---:R-:W-:Y:S05]  /*1210*/  BRA.U UP1, `(.L_x_16) ;  /* 0x0000000101407547 */ /* 0x004fea000b800000 */
[----:B------:R-:W1:Y:S08]  /*1220*/  LDC.64 R4, c[0x0][0xb10] ;  /* 0x0002c400ff047b82 */ /* 0x000e700000000a00 */
[----:B------:R-:W2:Y:S08]  /*1230*/  LDC.64 R2, c[0x0][0xb18] ;  /* 0x0002c600ff027b82 */ /* 0x000eb00000000a00 */
[----:B------:R-:W4:Y:S08]  /*1240*/  LDC R6, c[0x0][0xb20] ;  /* 0x0002c800ff067b82 */ /* 0x000f300000000800 */
[----:B------:R-:W3:Y:S01]  /*1250*/  LDC R7, c[0x0][0xb0c] ;  /* 0x0002c300ff077b82 */ /* 0x000ee20000000800 */
[----:B-1----:R-:W-:-:S05]  /*1260*/  IMAD.HI.U32 R4, R15, R4, RZ ;  /* 0x000000040f047227 */ /* 0x002fca00078e00ff */
[----:B------:R-:W-:Y:S01]  /*1270*/  SHF.R.U32.HI R4, RZ, R5, R4 ;  /* 0x00000005ff047219 */ /* 0x000fe20000011604 */
[----:B--2---:R-:W-:Y:S01]  /*1280*/  IMAD.HI.U32 R3, R14, R3, RZ ;  /* 0x000000030e037227 */ /* 0x004fe200078e00ff */
[----:B------:R-:W-:-:S04]  /*1290*/  ISETP.NE.AND P0, PT, R2, 0x1, PT ;  /* 0x000000010200780c */ /* 0x000fc80003f05270 */
[----:B----4-:R-:W-:-:S04]  /*12a0*/  SHF.R.U32.HI R3, RZ, R6, R3 ;  /* 0x00000006ff037219 */ /* 0x010fc80000011603 */
[----:B------:R-:W-:Y:S02]  /*12b0*/  SEL R3, R14, R3, !P0 ;  /* 0x000000030e037207 */ /* 0x000fe40004000000 */
[----:B---3--:R-:W-:-:S04]  /*12c0*/  ISETP.NE.AND P1, PT, R7, 0x1, PT ;  /* 0x000000010700780c */ /* 0x008fc80003f25270 */
[----:B------:R-:W-:-:S05]  /*12d0*/  SEL R4, R15, R4, !P1 ;  /* 0x000000040f047207 */ /* 0x000fca0004800000 */
[----:B------:R-:W-:Y:S02]  /*12e0*/  IMAD.IADD R5, R3, 0x1, -R4 ;  /* 0x0000000103057824 */ /* 0x000fe400078e0a04 */
[----:B------:R-:W-:Y:S02]  /*12f0*/  IMAD.IADD R3, R4, 0x1, -R3 ;  /* 0x0000000104037824 */ /* 0x000fe400078e0a03 */
[----:B------:R-:W-:Y:S02]  /*1300*/  IMAD R15, R5, R7, R15 ;  /* 0x00000007050f7224 */ /* 0x000fe400078e020f */
[----:B------:R-:W-:-:S07]  /*1310*/  IMAD R14, R3, R2, R14 ;  /* 0x00000002030e7224 */ /* 0x000fce00078e020e */
.L_x_16:
[----:B------:R-:W-:Y:S01]  /*1320*/  BAR.SYNC.DEFER_BLOCKING 0x0 ;  /* 0x0000000000007b1d */ /* 0x000fe20000010000 */
[----:B------:R-:W-:Y:S01]  /*1330*/  UISETP.NE.AND UP1, UPT, UR8, 0x2, UPT ;  /* 0x000000020800788c */ /* 0x000fe2000bf25270 */
[----:B------:R-:W-:Y:S02]  /*1340*/  ISETP.NE.OR P5, PT, R0, 0x2, !P5 ;  /* 0x000000020000780c */ /* 0x000fe40006fa5670 */
[----:B------:R-:W-:-:S06]  /*1350*/  LOP3.LUT R2, R75, 0x1f, RZ, 0xc0, !PT ;  /* 0x0000001f4b027812 */ /* 0x000fcc00078ec0ff */
[----:B------:R-:W-:Y:S05]  /*1360*/  BRA.U UP1, `(.L_x_17) ;  /* 0x0000001101887547 */ /* 0x000fea000b800000 */
[----:B------:R-:W1:Y:S01]  /*1370*/  LDCU UR13, c[0x0][0x38c] ;  /* 0x00007180ff0d77ac */ /* 0x000e620008000800 */
[----:B------:R-:W2:Y:S01]  /*1380*/  LDC R8, c[0x0][0x370] ;  /* 0x0000dc00ff087b82 */ /* 0x000ea20000000800 */
[----:B------:R-:W-:Y:S01]  /*1390*/  PLOP3.LUT P1, PT, PT, PT, UP2, 0x80, 0x8 ;  /* 0x000000000008781c */ /* 0x000fe20003f2f028 */
[----:B------:R-:W-:Y:S01]  /*13a0*/  IMAD.MOV.U32 R17, RZ, RZ, 0x1 ;  /* 0x00000001ff117424 */ /* 0x000fe200078e00ff */
[----:B------:R-:W-:Y:S01]  /*13b0*/  ISETP.EQ.OR P4, PT, R2, RZ, P5 ;  /* 0x000000ff0200720c */ /* 0x000fe20002f82670 */
[----:B------:R-:W-:Y:S01]  /*13c0*/  IMAD.MOV.U32 R16, RZ, RZ, RZ ;  /* 0x000000ffff107224 */ /* 0x000fe200078e00ff */
[----:B------:R-:W-:Y:S02]  /*13d0*/  PLOP3.LUT P1, PT, P1, PT, PT, 0x8, 0x80 ;  /* 0x000000000080781c */ /* 0x000fe40000f2e170 */
[----:B------:R-:W-:Y:S01]  /*13e0*/  CS2R R12, SRZ ;  /* 0x00000000000c7805 */ /* 0x000fe2000001ff00 */
[----:B------:R-:W-:Y:S01]  /*13f0*/  IMAD.MOV.U32 R11, RZ, RZ, 0x1 ;  /* 0x00000001ff0b7424 */ /* 0x000fe200078e00ff */
[----:B------:R-:W4:Y:S01]  /*1400*/  LDC R0, c[0x0][0x374] ;  /* 0x0000dd00ff007b82 */ /* 0x000f220000000800 */
[----:B------:R-:W2:Y:S01]  /*1410*/  LDCU.64 UR22, c[0x0][0x348] ;  /* 0x00006900ff1677ac */ /* 0x000ea20008000a00 */
[----:B------:R-:W-:Y:S01]  /*1420*/  UMOV UR6, URZ ;  /* 0x000000ff00067c82 */ /* 0x000fe20008000000 */
[----:B-1----:R-:W-:-:S04]  /*1430*/  UIADD3 UR5, UPT, UPT, UR13, 0x3f, URZ ;  /* 0x0000003f0d057890 */ /* 0x002fc8000fffe0ff */
[----:B------:R-:W-:-:S04]  /*1440*/  USHF.R.S32.HI UR4, URZ, 0x1f, UR5 ;  /* 0x0000001fff047899 */ /* 0x000fc80008011405 */
[----:B------:R-:W-:-:S04]  /*1450*/  ULEA.HI UR4, UR4, UR5, URZ, 0x6 ;  /* 0x0000000504047291 */ /* 0x000fc8000f8f30ff */
[----:B------:R-:W-:Y:S02]  /*1460*/  USHF.R.S32.HI UR15, URZ, 0x6, UR4 ;  /* 0x00000006ff0f7899 */ /* 0x000fe40008011404 */
[----:B------:R-:W-:Y:S02]  /*1470*/  UIADD3 UR4, UPT, UPT, UR13, -0x1, URZ ;  /* 0xffffffff0d047890 */ /* 0x000fe4000fffe0ff */
[----:B------:R-:W-:Y:S02]  /*1480*/  UISETP.LT.U32.AND UP0, UPT, UR15, 0x3, UPT ;  /* 0x000000030f00788c */ /* 0x000fe4000bf01070 */
[----:B------:R-:W-:Y:S02]  /*1490*/  UISETP.GE.U32.AND UP1, UPT, UR4, -0x7f, UPT ;  /* 0xffffff810400788c */ /* 0x000fe4000bf26070 */
[----:B------:R-:W-:Y:S02]  /*14a0*/  USEL UR14, UR15, 0x3, UP0 ;  /* 0x000000030f0e7887 */ /* 0x000fe40008000000 */
[----:B------:R-:W-:-:S02]  /*14b0*/  UIADD3 UR13, UPT, UPT, UR13, 0x7e, URZ ;  /* 0x0000007e0d0d7890 */ /* 0x000fc4000fffe0ff */
[----:B------:R-:W-:Y:S02]  /*14c0*/  UIADD3 UR5, UPT, UPT, UR14, -0x1, URZ ;  /* 0xffffffff0e057890 */ /* 0x000fe4000fffe0ff */
[----:B------:R-:W-:-:S03]  /*14d0*/  UIADD3 UR7, UPT, UPT, UR15, -UR14, URZ ;  /* 0x8000000e0f077290 */ /* 0x000fc6000fffe0ff */
[----:B------:R-:W-:-:S04]  /*14e0*/  @UP1 UIADD3 UR5, UPT, UPT, UR14, URZ, URZ ;  /* 0x000000ff0e051290 */ /* 0x000fc8000fffe0ff */
[----:B--2---:R-:W-:-:S12]  /*14f0*/  UIADD3 UR5, UPT, UPT, UR5, 0x1, URZ ;  /* 0x0000000105057890 */ /* 0x004fd8000fffe0ff */
.L_x_35:
[----:B------:R-:W-:Y:S01]  /*1500*/  UISETP.NE.AND UP0, UPT, UR37, URZ, UPT ;  /* 0x000000ff2500728c */ /* 0x000fe2000bf05270 */
[----:B------:R-:W1:Y:S08]  /*1510*/  S2UR UR37, SR_CgaCtaId ;  /* 0x00000000002579c3 */ /* 0x000e700000008800 */
[----:B------:R-:W-:Y:S05]  /*1520*/  BRA.U UP0, `(.L_x_18) ;  /* 0x0000000100347547 */ /* 0x000fea000b800000 */
[----:B------:R-:W2:Y:S01]  /*1530*/  S2R R2, SR_CgaCtaId ;  /* 0x0000000000027919 */ /* 0x000ea20000008800 */
[----:B------:R-:W-:-:S04]  /*1540*/  MOV R3, 0x400 ;  /* 0x0000040000037802 */ /* 0x000fc80000000f00 */
[----:B--2---:R-:W-:Y:S02]  /*1550*/  LEA R2, R2, R3, 0x18 ;  /* 0x0000000302027211 */ /* 0x004fe400078ec0ff */
[----:B------:R-:W-:-:S03]  /*1560*/  SHF.L.U32 R3, R11, 0x1f, RZ ;  /* 0x0000001f0b037819 */ /* 0x000fc600000006ff */
[----:B------:R-:W-:-:S04]  /*1570*/  IMAD R2, R12, 0x8, R2 ;  /* 0x000000080c027824 */ /* 0x000fc800078e0202 */
[----:B------:R-:W2:Y:S02]  /*1580*/  SYNCS.PHASECHK.TRANS64.TRYWAIT P0, [R2+URZ+0xe0], R3 ;  /* 0x0000e003020075a7 */ /* 0x000ea400080011ff */
[----:B--2---:R-:W-:Y:S05]  /*1590*/  @!P0 BRA `(.L_x_19) ;  /* 0x00000058003c8947 */ /* 0x004fea0003800000 */
.L_x_114:
[----:B------:R-:W-:Y:S01]  /*15a0*/  VIADD R12, R12, 0x1 ;  /* 0x000000010c0c7836 */ /* 0x000fe20000000000 */
[----:B------:R2:W-:Y:S04]  /*15b0*/  SYNCS.ARRIVE.TRANS64.A1T0 RZ, [R2+URZ+0xd0], RZ ;  /* 0x0000d0ff02ff79a7 */ /* 0x0005e800081000ff */
[----:B------:R-:W-:-:S04]  /*15c0*/  ISETP.NE.AND P0, PT, R12, 0x2, PT ;  /* 0x000000020c00780c */ /* 0x000fc80003f05270 */
[----:B------:R-:W-:Y:S02]  /*15d0*/  SEL R12, R12, RZ, P0 ;  /* 0x000000ff0c0c7207 */ /* 0x000fe40000000000 */
[----:B--2---:R-:W-:-:S04]  /*15e0*/  SEL R2, RZ, 0x1, P0 ;  /* 0x00000001ff027807 */ /* 0x004fc80000000000 */
[----:B------:R-:W-:-:S07]  /*15f0*/  LOP3.LUT R11, R11, R2, RZ, 0x3c, !PT ;  /* 0x000000020b0b7212 */ /* 0x000fce00078e3cff */
.L_x_18:
[----:B------:R-:W-:Y:S01]  /*1600*/  UMOV UR4, 0x400 ;  /* 0x0000040000047882 */ /* 0x000fe20000000000 */
[----:B------:R-:W-:Y:S01]  /*1610*/  SHF.L.U32 R2, R17, 0x1f, RZ ;  /* 0x0000001f11027819 */ /* 0x000fe200000006ff */
[----:B-1----:R-:W-:Y:S01]  /*1620*/  ULEA UR4, UR37, UR4, 0x18 ;  /* 0x0000000425047291 */ /* 0x002fe2000f8ec0ff */
[----:B------:R-:W-:Y:S01]  /*1630*/  R2UR UR35, R15 ;  /* 0x000000000f2372ca */ /* 0x000fe200000e0000 */
[----:B------:R-:W-:Y:S01]  /*1640*/  UISETP.GE.U32.AND UP0, UPT, UR13, 0x7f, UPT ;  /* 0x0000007f0d00788c */ /* 0x000fe2000bf06070 */
[----:B------:R-:W-:Y:S01]  /*1650*/  R2UR UR19, R14 ;  /* 0x000000000e1372ca */ /* 0x000fe200000e0000 */
[----:B------:R-:W-:Y:S01]  /*1660*/  ULEA UR8, UR6, UR4, 0x3 ;  /* 0x0000000406087291 */ /* 0x000fe2000f8e18ff */
[----:B------:R-:W-:-:S08]  /*1670*/  UMOV UR29, URZ ;  /* 0x000000ff001d7c82 */ /* 0x000fd00008000000 */
[----:B------:R1:W2:Y:S01]  /*1680*/  SYNCS.PHASECHK.TRANS64.TRYWAIT P0, [UR8+0x18], R2 ;  /* 0x00001802ff0075a7 */ /* 0x0002a20008001108 */
[----:B------:R-:W-:Y:S02]  /*1690*/  USHF.L.U32 UR35, UR35, 0x6, URZ ;  /* 0x0000000623237899 */ /* 0x000fe400080006ff */
[----:B------:R-:W-:Y:S01]  /*16a0*/  USHF.L.U32 UR19, UR19, 0x6, URZ ;  /* 0x0000000613137899 */ /* 0x000fe200080006ff */
[----:B------:R-:W-:Y:S11]  /*16b0*/  BRA.U !UP0, `(.L_x_20) ;  /* 0x0000000108d47547 */ /* 0x000ff6000b800000 */
[----:B------:R-:W-:Y:S01]  /*16c0*/  UMOV UR21, URZ ;  /* 0x000000ff00157c82 */ /* 0x000fe20008000000 */
[----:B------:R-:W-:-:S05]  /*16d0*/  UMOV UR42, UR6 ;  /* 0x00000006002a7c82 */ /* 0x000fca0008000000 */
.L_x_25:
[----:B-1----:R-:W-:Y:S01]  /*16e0*/  ULEA UR33, UR42, UR4, 0x3 ;  /* 0x000000042a217291 */ /* 0x002fe2000f8e18ff */
[----:B--2---:R-:W-:Y:S01]  /*16f0*/  @!P5 MOV R3, 0x8000 ;  /* 0x000080000003d802 */ /* 0x004fe20000000f00 */
[----:B--2---:R-:W-:Y:S10]  /*1700*/  @P0 BRA `(.L_x_21) ;  /* 0x00000000000c0947 */ /* 0x004ff40003800000 */
[----:B------:R-:W-:-:S04]  /*1710*/  SHF.L.U32 R4, R17, 0x1f, RZ ;  /* 0x0000001f11047819 */ /* 0x000fc800000006ff */
[----:B------:R-:W2:Y:S02]  /*1720*/  SYNCS.PHASECHK.TRANS64.TRYWAIT P0, [UR33+0x18], R4 ;  /* 0x00001804ff0075a7 */ /* 0x000ea40008001121 */
[----:B--2---:R-:W-:Y:S05]  /*1730*/  @!P0 BRA `(.L_x_22) ;  /* 0x0000005400e88947 */ /* 0x004fea0003800000 */
.L_x_21:
[----:B------:R2:W-:Y:S01]  /*1740*/  @!P5 SYNCS.ARRIVE.TRANS64 RZ, [UR33], R3 ;  /* 0x00000003ffffd9a7 */ /* 0x0005e20008000021 */
[----:B------:R-:W-:Y:S04]  /*1750*/  BSSY.RECONVERGENT B0, `(.L_x_23) ;  /* 0x0000003000007945 */ /* 0x000fe80003800200 */
[----:B------:R-:W-:Y:S05]  /*1760*/  @P4 BRA `(.L_x_24) ;  /* 0x0000000000044947 */ /* 0x000fea0003800000 */
[----:B------:R-:W-:Y:S05]  /*1770*/  BPT.TRAP 0x1 ;  /* 0x000000040000795c */ /* 0x000fea0000300000 */
.L_x_24:
[----:B------:R-:W-:Y:S05]  /*1780*/  BSYNC.RECONVERGENT B0 ;  /* 0x0000000000007941 */ /* 0x000fea0003800200 */
.L_x_23:
[----:B------:R-:W-:Y:S02]  /*1790*/  UIADD3 UR6, UPT, UPT, UR42, 0x1, URZ ;  /* 0x000000012a067890 */ /* 0x000fe4000fffe0ff */
[----:B------:R-:W-:Y:S02]  /*17a0*/  UIADD3 UR40, UP1, UPT, UR22, 0x80, URZ ;  /* 0x0000008016287890 */ /* 0x000fe4000ff3e0ff */
[----:B------:R-:W-:Y:S02]  /*17b0*/  UISETP.NE.AND UP0, UPT, UR6, 0x3, UPT ;  /* 0x000000030600788c */ /* 0x000fe4000bf05270 */
[----:B------:R-:W-:Y:S02]  /*17c0*/  USHF.L.U32 UR34, UR21, 0x6, URZ ;  /* 0x0000000615227899 */ /* 0x000fe400080006ff */
[----:B------:R-:W-:Y:S02]  /*17d0*/  USEL UR9, URZ, 0x1, UP0 ;  /* 0x00000001ff097887 */ /* 0x000fe40008000000 */
[----:B------:R-:W-:-:S02]  /*17e0*/  USEL UR6, UR6, URZ, UP0 ;  /* 0x000000ff06067287 */ /* 0x000fc40008000000 */
[----:B------:R-:W-:Y:S02]  /*17f0*/  UIADD3 UR38, UP0, UPT, UR22, 0x180, URZ ;  /* 0x0000018016267890 */ /* 0x000fe4000ff1e0ff */
[----:B------:R-:W-:Y:S01]  /*1800*/  ULEA UR8, UR6, UR4, 0x3 ;  /* 0x0000000406087291 */ /* 0x000fe2000f8e18ff */
[----:B------:R-:W-:Y:S01]  /*1810*/  LOP3.LUT R17, R17, UR9, RZ, 0x3c, !PT ;  /* 0x0000000911117c12 */ /* 0x000fe2000f8e3cff */
[----:B------:R-:W-:Y:S02]  /*1820*/  UIADD3.X UR41, UPT, UPT, URZ, UR23, URZ, UP1, !UPT ;  /* 0x00000017ff297290 */ /* 0x000fe40008ffe4ff */
[----:B------:R-:W-:Y:S01]  /*1830*/  UIADD3 UR26, UPT, UPT, UR34, 0x20, URZ ;  /* 0x00000020221a7890 */ /* 0x000fe2000fffe0ff */
[----:B-1----:R-:W-:Y:S01]  /*1840*/  SHF.L.U32 R2, R17, 0x1f, RZ ;  /* 0x0000001f11027819 */ /* 0x002fe200000006ff */
[----:B------:R-:W-:Y:S01]  /*1850*/  UIADD3.X UR39, UPT, UPT, URZ, UR23, URZ, UP0, !UPT ;  /* 0x00000017ff277290 */ /* 0x000fe200087fe4ff */
[----:B------:R-:W-:Y:S02]  /*1860*/  UMOV UR30, 0x0 ;  /* 0x00000000001e7882 */ /* 0x000fe40000000000 */
[----:B------:R1:W1:Y:S01]  /*1870*/  SYNCS.PHASECHK.TRANS64.TRYWAIT P0, [UR8+0x18], R2 ;  /* 0x00001802ff0075a7 */ /* 0x0002620008001108 */
[----:B------:R-:W-:Y:S01]  /*1880*/  ULEA UR8, UR42, UR4, 0xe ;  /* 0x000000042a087291 */ /* 0x000fe2000f8e70ff */
[----:B------:R-:W-:Y:S01]  /*1890*/  UMOV UR31, 0x10000000 ;  /* 0x10000000001f7882 */ /* 0x000fe20000000000 */
[----:B------:R-:W-:-:S02]  /*18a0*/  UMOV UR25, UR33 ;  /* 0x0000002100197c82 */ /* 0x000fc40008000000 */
[----:B------:R-:W-:Y:S02]  /*18b0*/  UIADD3 UR32, UPT, UPT, UR8, 0x6800, URZ ;  /* 0x0000680008207890 */ /* 0x000fe4000fffe0ff */
[----:B------:R-:W-:Y:S02]  /*18c0*/  UIADD3 UR24, UPT, UPT, UR8, 0x8800, URZ ;  /* 0x0000880008187890 */ /* 0x000fe4000fffe0ff */
[----:B------:R-:W-:Y:S02]  /*18d0*/  UIADD3 UR16, UPT, UPT, UR8, 0x12800, URZ ;  /* 0x0001280008107890 */ /* 0x000fe4000fffe0ff */
[----:B------:R-:W-:Y:S01]  /*18e0*/  UIADD3 UR8, UPT, UPT, UR8, 0x14800, URZ ;  /* 0x0001480008087890 */ /* 0x000fe2000fffe0ff */
[----:B------:R-:W-:Y:S01]  /*18f0*/  UMOV UR27, UR35 ;  /* 0x00000023001b7c82 */ /* 0x000fe20008000000 */
[----:B------:R-:W-:Y:S01]  /*1900*/  UMOV UR28, UR36 ;  /* 0x00000024001c7c82 */ /* 0x000fe20008000000 */
[----:B------:R-:W-:Y:S01]  /*1910*/  UMOV UR17, UR33 ;  /* 0x0000002100117c82 */ /* 0x000fe20008000000 */
[----:B------:R-:W-:Y:S01]  /*1920*/  UMOV UR20, UR36 ;  /* 0x0000002400147c82 */ /* 0x000fe20008000000 */
[----:B------:R-:W-:Y:S01]  /*1930*/  UMOV UR18, UR34 ;  /* 0x0000002200127c82 */ /* 0x000fe20008000000 */
[----:B------:R1:W-:Y:S01]  /*1940*/  UTMALDG.3D [UR32], [UR40], desc[UR30] ;  /* 0x00001e20280075b4 */ /* 0x0003e20008011000 */
[----:B------:R-:W-:Y:S01]  /*1950*/  UMOV UR11, UR19 ;  /* 0x00000013000b7c82 */ /* 0x000fe20008000000 */
[----:B------:R-:W-:Y:S01]  /*1960*/  UMOV UR12, UR36 ;  /* 0x00000024000c7c82 */ /* 0x000fe20008000000 */
[----:B------:R-:W-:Y:S01]  /*1970*/  UMOV UR9, UR33 ;  /* 0x0000002100097c82 */ /* 0x000fe20008000000 */
[----:B------:R-:W-:Y:S01]  /*1980*/  UMOV UR10, UR26 ;  /* 0x0000001a000a7c82 */ /* 0x000fe20008000000 */
[----:B------:R-:W-:Y:S01]  /*1990*/  UIADD3 UR21, UPT, UPT, UR21, 0x1, URZ ;  /* 0x0000000115157890 */ /* 0x000fe2000fffe0ff */
[----:B------:R-:W-:Y:S01]  /*19a0*/  UMOV UR29, UR5 ;  /* 0x00000005001d7c82 */ /* 0x000fe20008000000 */
[----:B------:R1:W-:Y:S02]  /*19b0*/  UTMALDG.3D [UR24], [UR40], desc[UR30] ;  /* 0x00001e18280075b4 */ /* 0x0003e40008011000 */
[----:B------:R-:W-:Y:S01]  /*19c0*/  UISETP.NE.AND UP0, UPT, UR21, UR5, UPT ;  /* 0x000000051500728c */ /* 0x000fe2000bf05270 */
[----:B------:R-:W-:Y:S01]  /*19d0*/  UMOV UR42, UR6 ;  /* 0x00000006002a7c82 */ /* 0x000fe20008000000 */
[----:B------:R1:W-:Y:S01]  /*19e0*/  UTMALDG.3D [UR16], [UR38], desc[UR30] ;  /* 0x00001e10260075b4 */ /* 0x0003e20008011000 */
[----:B------:R1:W-:Y:S06]  /*19f0*/  UTMALDG.3D [UR8], [UR38], desc[UR30] ;  /* 0x00001e08260075b4 */ /* 0x0003ec0008011000 */
[----:B------:R-:W-:Y:S05]  /*1a00*/  BRA.U UP0, `(.L_x_25) ;  /* 0xfffffffd00347547 */ /* 0x000fea000b83ffff */
.L_x_20:
[----:B-1----:R-:W-:Y:S01]  /*1a10*/  ULEA UR8, UR6, UR4, 0x3 ;  /* 0x0000000406087291 */ /* 0x002fe2000f8e18ff */
[----:B------:R-:W-:Y:S01]  /*1a20*/  SHF.L.U32 R2, R17, 0x1f, RZ ;  /* 0x0000001f11027819 */ /* 0x000fe200000006ff */
[----:B------:R-:W-:Y:S01]  /*1a30*/  @!P1 SYNCS.ARRIVE.TRANS64.A1T0 RZ, [UR4+0x68], RZ ;  /* 0x000068ffffff99a7 */ /* 0x000fe20008100004 */
[----:B------:R-:W-:-:S06]  /*1a40*/  UISETP.GT.AND UP0, UPT, UR15, UR14, UPT ;  /* 0x0000000e0f00728c */ /* 0x000fcc000bf04270 */
[----:B--2---:R1:W2:Y:S03]  /*1a50*/  SYNCS.PHASECHK.TRANS64.TRYWAIT P0, [UR8+0x18], R2 ;  /* 0x00001802ff0075a7 */ /* 0x0042a60008001108 */
[----:B------:R-:W-:Y:S05]  /*1a60*/  BRA.U !UP0, `(.L_x_26) ;  /* 0x0000000108d07547 */ /* 0x000fea000b800000 */
[----:B------:R-:W-:Y:S01]  /*1a70*/  UIADD3 UR21, UPT, UPT, UR7, UR29, URZ ;  /* 0x0000001d07157290 */ /* 0x000fe2000fffe0ff */
[----:B------:R-:W-:-:S11]  /*1a80*/  UMOV UR42, UR6 ;  /* 0x00000006002a7c82 */ /* 0x000fd60008000000 */
.L_x_31:
[----:B-1----:R-:W-:Y:S01]  /*1a90*/  ULEA UR33, UR42, UR4, 0x3 ;  /* 0x000000042a217291 */ /* 0x002fe2000f8e18ff */
[----:B--2---:R-:W-:Y:S01]  /*1aa0*/  @!P5 MOV R3, 0x8000 ;  /* 0x000080000003d802 */ /* 0x004fe20000000f00 */
[----:B--2---:R-:W-:Y:S10]  /*1ab0*/  @P0 BRA `(.L_x_27) ;  /* 0x00000000000c0947 */ /* 0x004ff40003800000 */
[----:B------:R-:W-:-:S04]  /*1ac0*/  SHF.L.U32 R4, R17, 0x1f, RZ ;  /* 0x0000001f11047819 */ /* 0x000fc800000006ff */
[----:B------:R-:W2:Y:S02]  /*1ad0*/  SYNCS.PHASECHK.TRANS64.TRYWAIT P0, [UR33+0x18], R4 ;  /* 0x00001804ff0075a7 */ /* 0x000ea40008001121 */
[----:B--2---:R-:W-:Y:S05]  /*1ae0*/  @!P0 BRA `(.L_x_28) ;  /* 0x0000005400148947 */ /* 0x004fea0003800000 */
.L_x_27:
[----:B------:R2:W-:Y:S01]  /*1af0*/  @!P5 SYNCS.ARRIVE.TRANS64 RZ, [UR33], R3 ;  /* 0x00000003ffffd9a7 */ /* 0x0005e20008000021 */
[----:B------:R-:W-:Y:S04]  /*1b00*/  BSSY.RECONVERGENT B0, `(.L_x_29) ;  /* 0x0000003000007945 */ /* 0x000fe80003800200 */
[----:B------:R-:W-:Y:S05]  /*1b10*/  @P4 BRA `(.L_x_30) ;  /* 0x0000000000044947 */ /* 0x000fea0003800000 */
[----:B------:R-:W-:Y:S05]  /*1b20*/  BPT.TRAP 0x1 ;  /* 0x000000040000795c */ /* 0x000fea0000300000 */
.L_x_30:
[----:B------:R-:W-:Y:S05]  /*1b30*/  BSYNC.RECONVERGENT B0 ;  /* 0x0000000000007941 */ /* 0x000fea0003800200 */
.L_x_29:
        /* <DEDUP_REMOVED lines=31> */
[----:B------:R-:W-:Y:S01]  /*1d30*/  UMOV UR10, UR26 ;  /* 0x0000001a000a7c82 */ /* 0x000fe20008000000 */
[----:B------:R-:W-:Y:S01]  /*1d40*/  UIADD3 UR29, UPT, UPT, UR29, 0x1, URZ ;  /* 0x000000011d1d7890 */ /* 0x000fe2000fffe0ff */
[----:B------:R1:W-:Y:S01]  /*1d50*/  UTMALDG.3D [UR24], [UR40], desc[UR30] ;  /* 0x00001e18280075b4 */ /* 0x0003e20008011000 */
[----:B------:R-:W-:-:S02]  /*1d60*/  UMOV UR42, UR6 ;  /* 0x00000006002a7c82 */ /* 0x000fc40008000000 */
[----:B------:R-:W-:Y:S01]  /*1d70*/  UISETP.NE.AND UP0, UPT, UR29, UR21, UPT ;  /* 0x000000151d00728c */ /* 0x000fe2000bf05270 */
[----:B------:R1:W-:Y:S01]  /*1d80*/  UTMALDG.3D [UR16], [UR38], desc[UR30] ;  /* 0x00001e10260075b4 */ /* 0x0003e20008011000 */
[----:B------:R1:W-:Y:S07]  /*1d90*/  UTMALDG.3D [UR8], [UR38], desc[UR30] ;  /* 0x00001e08260075b4 */ /* 0x0003ee0008011000 */
[----:B------:R-:W-:Y:S05]  /*1da0*/  BRA.U UP0, `(.L_x_31) ;  /* 0xfffffffd00387547 */ /* 0x000fea000b83ffff */
.L_x_26:
[C---:B-1----:R-:W-:Y:S01]  /*1db0*/  LEA R2, R16.reuse, UR4, 0x3 ;  /* 0x0000000410027c11 */ /* 0x042fe2000f8e18ff */
[----:B------:R-:W-:Y:S01]  /*1dc0*/  NOP ;  /* 0x0000000000007918 */ /* 0x000fe20000000000 */
[----:B--2---:R-:W-:Y:S02]  /*1dd0*/  SHF.L.U32 R3, R13, 0x1f, RZ ;  /* 0x0000001f0d037819 */ /* 0x004fe400000006ff */
[----:B------:R-:W-:Y:S02]  /*1de0*/  LEA R4, R16, UR4, 0x4 ;  /* 0x0000000410047c11 */ /* 0x000fe4000f8e20ff */
[----:B------:R-:W1:Y:S02]  /*1df0*/  SYNCS.PHASECHK.TRANS64.TRYWAIT P0, [R2+URZ+0x70], R3 ;  /* 0x00007003020075a7 */ /* 0x000e6400080011ff */
[----:B-1----:R-:W-:Y:S05]  /*1e00*/  @!P0 BRA `(.L_x_32) ;  /* 0x0000005000648947 */ /* 0x002fea0003800000 */
.L_x_117:
[----:B------:R-:W2:Y:S01]  /*1e10*/  LDS.128 R4, [R4+0x100] ;  /* 0x0001000004047984 */ /* 0x000ea20000000c00 */
[----:B---3--:R-:W-:Y:S01]  /*1e20*/  ISETP.GE.AND P0, PT, R26, 0x1, PT ;  /* 0x000000011a00780c */ /* 0x008fe20003f06270 */
[----:B-1----:R-:W-:Y:S01]  /*1e30*/  VIADD R2, R2, 0x80 ;  /* 0x0000008002027836 */ /* 0x002fe20000000000 */
[----:B------:R-:W-:Y:S01]  /*1e40*/  @!PT LDS RZ, [RZ] ;  /* 0x00000000fffff984 */ /* 0x000fe20000000800 */
[----:B------:R-:W-:Y:S01]  /*1e50*/  @!PT LDS RZ, [RZ] ;  /* 0x00000000fffff984 */ /* 0x000fe20000000800 */
[----:B------:R-:W-:Y:S01]  /*1e60*/  @!PT LDS RZ, [RZ] ;  /* 0x00000000fffff984 */ /* 0x000fe20000000800 */
[----:B------:R-:W-:Y:S01]  /*1e70*/  @!PT LDS RZ, [RZ] ;  /* 0x00000000fffff984 */ /* 0x000fe20000000800 */
[----:B------:R1:W-:Y:S06]  /*1e80*/  MEMBAR.ALL.CTA ;  /* 0x0000000000007992 */ /* 0x0003ec0000008000 */
[----:B-1----:R-:W1:Y:S01]  /*1e90*/  FENCE.VIEW.ASYNC.S ;  /* 0x00000000000073c6 */ /* 0x002e620000000000 */
[----:B------:R-:W-:-:S04]  /*1ea0*/  PRMT R2, RZ, 0x654, R2 ;  /* 0x00000654ff027816 */ /* 0x000fc80000000002 */
[----:B-1----:R1:W-:Y:S01]  /*1eb0*/  SYNCS.ARRIVE.TRANS64.RED.A1T0 RZ, [R2+URZ], RZ ;  /* 0x000000ff02ff79a7 */ /* 0x0023e200081004ff */
[----:B--2---:R-:W-:-:S13]  /*1ec0*/  LOP3.LUT P2, RZ, R6, 0x1, RZ, 0xc0, !PT ;  /* 0x0000000106ff7812 */ /* 0x004fda000784c0ff */
[----:B------:R-:W-:Y:S01]  /*1ed0*/  @P2 SHF.R.U32.HI R3, RZ, 0x10, R5 ;  /* 0x00000010ff032819 */ /* 0x000fe20000011605 */
[----:B------:R-:W-:Y:S01]  /*1ee0*/  VOTEU.ANY UP0, P2 ;  /* 0x0000000000ff7886 */ /* 0x000fe20001000100 */
[----:B------:R-:W-:Y:S02]  /*1ef0*/  @P2 MOV R10, R4 ;  /* 0x00000004000a2202 */ /* 0x000fe40000000f00 */
[----:B------:R-:W-:Y:S02]  /*1f00*/  @P2 R2UR.BROADCAST UR8, R3 ;  /* 0x00000000030822ca */ /* 0x000fe400008e0000 */
[----:B------:R-:W-:-:S11]  /*1f10*/  @P2 LOP3.LUT R9, R5, 0xffff, RZ, 0xc0, !PT ;  /* 0x0000ffff05092812 */ /* 0x000fd600078ec0ff */
[----:B------:R-:W-:Y:S01]  /*1f20*/  @UP0 UMOV UR36, UR8 ;  /* 0x0000000800240c82 */ /* 0x000fe20008000000 */
[----:B-1----:R-:W-:Y:S05]  /*1f30*/  @!P0 BRA `(.L_x_33) ;  /* 0x0000000000b88947 */ /* 0x002fea0003800000 */
[----:B------:R-:W4:Y:S01]  /*1f40*/  LDC.64 R4, c[0x0][0xb18] ;  /* 0x0002c600ff047b82 */ /* 0x000f220000000a00 */
[----:B------:R-:W-:-:S07]  /*1f50*/  ISETP.NE.AND P3, PT, R26, 0x1, PT ;  /* 0x000000011a00780c */ /* 0x000fce0003f65270 */
[----:B------:R-:W1:Y:S08]  /*1f60*/  LDC.64 R6, c[0x0][0xb10] ;  /* 0x0002c400ff067b82 */ /* 0x000e700000000a00 */
[----:B------:R-:W2:Y:S08]  /*1f70*/  LDC R14, c[0x0][0xb20] ;  /* 0x0002c800ff0e7b82 */ /* 0x000eb00000000800 */
[----:B------:R-:W3:Y:S01]  /*1f80*/  LDC R15, c[0x0][0xb0c] ;  /* 0x0002c300ff0f7b82 */ /* 0x000ee20000000800 */
[----:B----4-:R-:W-:Y:S01]  /*1f90*/  IMAD.HI.U32 R19, R0, R5, RZ ;  /* 0x0000000500137227 */ /* 0x010fe200078e00ff */
[----:B------:R-:W-:-:S03]  /*1fa0*/  ISETP.NE.AND P0, PT, R4, 0x1, PT ;  /* 0x000000010400780c */ /* 0x000fc60003f05270 */
[----:B------:R-:W-:-:S03]  /*1fb0*/  IMAD.HI.U32 R5, R9, R5, RZ ;  /* 0x0000000509057227 */ /* 0x000fc600078e00ff */
[----:B------:R-:W4:Y:S01]  /*1fc0*/  LDC.64 R2, c[0x0][0xb28] ;  /* 0x0002ca00ff027b82 */ /* 0x000f220000000a00 */
[----:B-1----:R-:W-:-:S04]  /*1fd0*/  IMAD.HI.U32 R20, R8, R6, RZ ;  /* 0x0000000608147227 */ /* 0x002fc800078e00ff */
[----:B------:R-:W-:Y:S01]  /*1fe0*/  IMAD.HI.U32 R21, R10, R6, RZ ;  /* 0x000000060a157227 */ /* 0x000fe200078e00ff */
[----:B------:R-:W-:Y:S02]  /*1ff0*/  SHF.R.U32.HI R20, RZ, R7, R20 ;  /* 0x00000007ff147219 */ /* 0x000fe40000011614 */
[-C--:B--2---:R-:W-:Y:S02]  /*2000*/  SHF.R.U32.HI R19, RZ, R14.reuse, R19 ;  /* 0x0000000eff137219 */ /* 0x084fe40000011613 */
[----:B------:R-:W-:Y:S02]  /*2010*/  SHF.R.U32.HI R5, RZ, R14, R5 ;  /* 0x0000000eff057219 */ /* 0x000fe40000011605 */
[----:B------:R-:W-:Y:S02]  /*2020*/  SEL R19, R0, R19, !P0 ;  /* 0x0000001300137207 */ /* 0x000fe40004000000 */
[----:B------:R-:W-:Y:S02]  /*2030*/  SHF.R.U32.HI R21, RZ, R7, R21 ;  /* 0x00000007ff157219 */ /* 0x000fe40000011615 */
[----:B---3--:R-:W-:-:S02]  /*2040*/  ISETP.NE.AND P1, PT, R15, 0x1, PT ;  /* 0x000000010f00780c */ /* 0x008fc40003f25270 */
[----:B------:R-:W-:Y:S02]  /*2050*/  SEL R5, R9, R5, !P0 ;  /* 0x0000000509057207 */ /* 0x000fe40004000000 */
[----:B------:R-:W-:Y:S02]  /*2060*/  SEL R20, R8, R20, !P1 ;  /* 0x0000001408147207 */ /* 0x000fe40004800000 */
[----:B------:R-:W-:Y:S01]  /*2070*/  SEL R21, R10, R21, !P1 ;  /* 0x000000150a157207 */ /* 0x000fe20004800000 */
[----:B----4-:R-:W-:-:S04]  /*2080*/  IMAD.HI.U32 R18, R19, R2, RZ ;  /* 0x0000000213127227 */ /* 0x010fc800078e00ff */
        /* <DEDUP_REMOVED lines=10> */
[----:B------:R-:W-:-:S04]  /*2130*/  @!P0 IMAD.HI.U32 R7, R21, R2, RZ ;  /* 0x0000000215078227 */ /* 0x000fc800078e00ff */
[----:B------:R-:W-:Y:S01]  /*2140*/  IMAD.MOV R2, RZ, RZ, -R6 ;  /* 0x000000ffff027224 */ /* 0x000fe200078e0a06 */
[----:B------:R-:W-:Y:S02]  /*2150*/  @!P0 SHF.R.U32.HI R3, RZ, R3, R7 ;  /* 0x00000003ff038219 */ /* 0x000fe40000011607 */
[----:B------:R-:W-:Y:S01]  /*2160*/  IADD3 R7, PT, PT, -R5, RZ, RZ ;  /* 0x000000ff05077210 */ /* 0x000fe20007ffe1ff */
[----:B------:R-:W-:Y:S01]  /*2170*/  IMAD R2, R26, R2, R5 ;  /* 0x000000021a027224 */ /* 0x000fe200078e0205 */
        /* <DEDUP_REMOVED lines=10> */
.L_x_33:
[----:B------:R-:W1:Y:S02]  /*2220*/  LDCU UR8, c[0x0][0xb30] ;  /* 0x00016600ff0877ac */ /* 0x000e640008000800 */
[----:B-1----:R-:W-:-:S09]  /*2230*/  UISETP.NE.AND UP0, UPT, UR8, 0x1, UPT ;  /* 0x000000010800788c */ /* 0x002fd2000bf05270 */
[----:B------:R-:W-:Y:S05]  /*2240*/  BRA.U UP0, `(.L_x_34) ;  /* 0x0000000100407547 */ /* 0x000fea000b800000 */
[----:B------:R-:W1:Y:S08]  /*2250*/  LDC.64 R4, c[0x0][0xb10] ;  /* 0x0002c400ff047b82 */ /* 0x000e700000000a00 */
[----:B------:R-:W2:Y:S08]  /*2260*/  LDC.64 R2, c[0x0][0xb18] ;  /* 0x0002c600ff027b82 */ /* 0x000eb00000000a00 */
[----:B------:R-:W3:Y:S08]  /*2270*/  LDC R6, c[0x0][0xb20] ;  /* 0x0002c800ff067b82 */ /* 0x000ef00000000800 */
[----:B------:R-:W4:Y:S01]  /*2280*/  LDC R7, c[0x0][0xb0c] ;  /* 0x0002c300ff077b82 */ /* 0x000f220000000800 */
[----:B-1----:R-:W-:-:S05]  /*2290*/  IMAD.HI.U32 R4, R10, R4, RZ ;  /* 0x000000040a047227 */ /* 0x002fca00078e00ff */
[----:B------:R-:W-:Y:S01]  /*22a0*/  SHF.R.U32.HI R4, RZ, R5, R4 ;  /* 0x00000005ff047219 */ /* 0x000fe20000011604 */
[----:B--2---:R-:W-:Y:S01]  /*22b0*/  IMAD.HI.U32 R3, R9, R3, RZ ;  /* 0x0000000309037227 */ /* 0x004fe200078e00ff */
[----:B------:R-:W-:-:S04]  /*22c0*/  ISETP.NE.AND P0, PT, R2, 0x1, PT ;  /* 0x000000010200780c */ /* 0x000fc80003f05270 */
[----:B---3--:R-:W-:-:S04]  /*22d0*/  SHF.R.U32.HI R3, RZ, R6, R3 ;  /* 0x00000006ff037219 */ /* 0x008fc80000011603 */
[----:B------:R-:W-:Y:S02]  /*22e0*/  SEL R3, R9, R3, !P0 ;  /* 0x0000000309037207 */ /* 0x000fe40004000000 */
[----:B----4-:R-:W-:-:S04]  /*22f0*/  ISETP.NE.AND P1, PT, R7, 0x1, PT ;  /* 0x000000010700780c */ /* 0x010fc80003f25270 */
[----:B------:R-:W-:-:S05]  /*2300*/  SEL R4, R10, R4, !P1 ;  /* 0x000000040a047207 */ /* 0x000fca0004800000 */
[----:B------:R-:W-:Y:S02]  /*2310*/  IMAD.IADD R5, R3, 0x1, -R4 ;  /* 0x0000000103057824 */ /* 0x000fe400078e0a04 */
[----:B------:R-:W-:Y:S02]  /*2320*/  IMAD.IADD R3, R4, 0x1, -R3 ;  /* 0x0000000104037824 */ /* 0x000fe400078e0a03 */
[----:B------:R-:W-:Y:S02]  /*2330*/  IMAD R10, R5, R7, R10 ;  /* 0x00000007050a7224 */ /* 0x000fe400078e020a */
[----:B------:R-:W-:-:S07]  /*2340*/  IMAD R9, R3, R2, R9 ;  /* 0x0000000203097224 */ /* 0x000fce00078e0209 */
.L_x_34:
[----:B------:R-:W-:Y:S01]  /*2350*/  VIADD R16, R16, 0x1 ;  /* 0x0000000110107836 */ /* 0x000fe20000000000 */
[----:B------:R-:W-:Y:S01]  /*2360*/  PLOP3.LUT P1, PT, PT, PT, PT, 0x80, 0x8 ;  /* 0x000000000008781c */ /* 0x000fe20003f2f070 */
[----:B------:R-:W-:Y:S02]  /*2370*/  IMAD.IADD R15, R10, 0x1, R63 ;  /* 0x000000010a0f7824 */ /* 0x000fe400078e023f */
[----:B------:R-:W-:Y:S01]  /*2380*/  IMAD.IADD R14, R9, 0x1, R62 ;  /* 0x00000001090e7824 */ /* 0x000fe200078e023e */
[----:B------:R-:W-:-:S04]  /*2390*/  ISETP.NE.AND P0, PT, R16, 0x2, PT ;  /* 0x000000021000780c */ /* 0x000fc80003f05270 */
[----:B------:R-:W-:Y:S02]  /*23a0*/  SEL R2, RZ, 0x1, P0 ;  /* 0x00000001ff027807 */ /* 0x000fe40000000000 */
[----:B------:R-:W-:Y:S02]  /*23b0*/  SEL R16, R16, RZ, P0 ;  /* 0x000000ff10107207 */ /* 0x000fe40000000000 */
[----:B------:R-:W-:Y:S01]  /*23c0*/  LOP3.LUT R13, R13, R2, RZ, 0x3c, !PT ;  /* 0x000000020d0d7212 */ /* 0x000fe200078e3cff */
[----:B------:R-:W-:Y:S06]  /*23d0*/  @P2 BRA `(.L_x_35) ;  /* 0xfffffff000482947 */ /* 0x000fec000383ffff */
[----:B------:R-:W-:Y:S01]  /*23e0*/  UIADD3 UR4, UPT, UPT, UR4, 0x18, URZ ;  /* 0x0000001804047890 */ /* 0x000fe2000fffe0ff */
[----:B------:R-:W-:-:S03]  /*23f0*/  SHF.L.U32 R2, R17, 0x1f, RZ ;  /* 0x0000001f11027819 */ /* 0x000fc600000006ff */
[----:B------:R-:W-:-:S09]  /*2400*/  ULEA UR5, UR6, UR4, 0x3 ;  /* 0x0000000406057291 */ /* 0x000fd2000f8e18ff */
[----:B------:R-:W1:Y:S02]  /*2410*/  SYNCS.PHASECHK.TRANS64.TRYWAIT P0, [UR5], R2 ;  /* 0x00000002ff0075a7 */ /* 0x000e640008001105 */
[----:B-1----:R-:W-:Y:S05]  /*2420*/  @!P0 BRA `(.L_x_36) ;  /* 0x0000004800f08947 */ /* 0x002fea0003800000 */
.L_x_119:
[----:B------:R-:W-:-:S04]  /*2430*/  UIADD3 UR6, UPT, UPT, UR6, 0x1, URZ ;  /* 0x0000000106067890 */ /* 0x000fc8000fffe0ff */
[----:B------:R-:W-:-:S04]  /*2440*/  UISETP.NE.AND UP0, UPT, UR6, 0x3, UPT ;  /* 0x000000030600788c */ /* 0x000fc8000bf05270 */
[----:B------:R-:W-:Y:S02]  /*2450*/  USEL UR7, URZ, 0x1, UP0 ;  /* 0x00000001ff077887 */ /* 0x000fe40008000000 */
[----:B------:R-:W-:-:S04]  /*2460*/  USEL UR6, UR6, URZ, UP0 ;  /* 0x000000ff06067287 */ /* 0x000fc80008000000 */
[----:B------:R-:W-:Y:S01]  /*2470*/  ULEA UR5, UR6, UR4, 0x3 ;  /* 0x0000000406057291 */ /* 0x000fe2000f8e18ff */
[----:B------:R-:W-:-:S04]  /*2480*/  LOP3.LUT R17, R17, UR7, RZ, 0x3c, !PT ;  /* 0x0000000711117c12 */ /* 0x000fc8000f8e3cff */
[----:B-1----:R-:W-:-:S04]  /*2490*/  SHF.L.U32 R2, R17, 0x1f, RZ ;  /* 0x0000001f11027819 */ /* 0x002fc800000006ff */
[----:B------:R-:W1:Y:S02]  /*24a0*/  SYNCS.PHASECHK.TRANS64.TRYWAIT P0, [UR5], R2 ;  /* 0x00000002ff0075a7 */ /* 0x000e640008001105 */
[----:B-1----:R-:W-:Y:S05]  /*24b0*/  @!P0 BRA `(.L_x_37) ;  /* 0x0000004800e48947 */ /* 0x002fea0003800000 */
.L_x_121:
[----:B------:R-:W-:-:S04]  /*24c0*/  UIADD3 UR6, UPT, UPT, UR6, 0x1, URZ ;  /* 0x0000000106067890 */ /* 0x000fc8000fffe0ff */
[----:B------:R-:W-:-:S04]  /*24d0*/  UISETP.NE.AND UP0, UPT, UR6, 0x3, UPT ;  /* 0x000000030600788c */ /* 0x000fc8000bf05270 */
[----:B------:R-:W-:Y:S02]  /*24e0*/  USEL UR5, URZ, 0x1, UP0 ;  /* 0x00000001ff057887 */ /* 0x000fe40008000000 */
[----:B------:R-:W-:-:S04]  /*24f0*/  USEL UR6, UR6, URZ, UP0 ;  /* 0x000000ff06067287 */ /* 0x000fc80008000000 */
[----:B------:R-:W-:Y:S01]  /*2500*/  ULEA UR6, UR6, UR4, 0x3 ;  /* 0x0000000406067291 */ /* 0x000fe2000f8e18ff */
[----:B-1----:R-:W-:-:S04]  /*2510*/  LOP3.LUT R2, R17, UR5, RZ, 0x3c, !PT ;  /* 0x0000000511027c12 */ /* 0x002fc8000f8e3cff */
[----:B------:R-:W-:Y:S01]  /*2520*/  SHF.L.U32 R2, R2, 0x1f, RZ ;  /* 0x0000001f02027819 */ /* 0x000fe200000006ff */
[----:B----4-:R-:W-:-:S07]  /*2530*/  IMAD.U32 R0, RZ, RZ, UR6 ;  /* 0x00000006ff007e24 */ /* 0x010fce000f8e00ff */
.L_x_38:
[----:B-1----:R1:W2:Y:S02]  /*2540*/  SYNCS.PHASECHK.TRANS64.TRYWAIT P0, [R0+URZ], R2 ;  /* 0x00000002000075a7 */ /* 0x0022a400080011ff */
[----:B--2---:R-:W-:Y:S05]  /*2550*/  @!P0 NANOSLEEP.SYNCS 0x989680 ;  /* 0x009896800000895d */ /* 0x004fea0003900000 */
[----:B------:R-:W2:Y:S02]  /*2560*/  @!P0 SYNCS.PHASECHK.TRANS64 P0, [R0+URZ], R2 ;  /* 0x00000002000085a7 */ /* 0x000ea400080010ff */
[----:B--2---:R-:W-:Y:S05]  /*2570*/  @P0 EXIT ;  /* 0x000000000000094d */ /* 0x004fea0003800000 */
[----:B------:R-:W-:Y:S05]  /*2580*/  BRA `(.L_x_38) ;  /* 0xfffffffc00ec7947 */ /* 0x000fea000383ffff */
.L_x_17:
[----:B------:R-:W-:-:S04]  /*2590*/  UISETP.NE.AND UP1, UPT, UR37, URZ, UPT ;  /* 0x000000ff2500728c */ /* 0x000fc8000bf25270 */
[----:B------:R-:W-:-:S09]  /*25a0*/  UISETP.NE.OR UP1, UPT, UR8, 0x1, UP1 ;  /* 0x000000010800788c */ /* 0x000fd20008f25670 */
[----:B------:R-:W-:Y:S05]  /*25b0*/  BRA.U UP1, `(.L_x_39) ;  /* 0x0000000501487547 */ /* 0x000fea000b800000 */
[----:B------:R-:W-:Y:S01]  /*25c0*/  ISETP.NE.AND P2, PT, R2, RZ, PT ;  /* 0x000000ff0200720c */ /* 0x000fe20003f45270 */
[----:B------:R-:W-:Y:S01]  /*25d0*/  IMAD.MOV.U32 R12, RZ, RZ, 0x1 ;  /* 0x00000001ff0c7424 */ /* 0x000fe200078e00ff */
[----:B------:R-:W-:Y:S02]  /*25e0*/  CS2R R10, SRZ ;  /* 0x00000000000a7805 */ /* 0x000fe4000001ff00 */
[----:B------:R-:W-:Y:S01]  /*25f0*/  CS2R R8, SRZ ;  /* 0x0000000000087805 */ /* 0x000fe2000001ff00 */
[----:B------:R-:W-:Y:S01]  /*2600*/  UMOV UR4, 0x400 ;  /* 0x0000040000047882 */ /* 0x000fe20000000000 */
[----:B------:R-:W-:Y:S01]  /*2610*/  UMOV UR6, URZ ;  /* 0x000000ff00067c82 */ /* 0x000fe20008000000 */
[----:B------:R-:W-:-:S12]  /*2620*/  ULEA UR37, UR37, UR4, 0x18 ;  /* 0x0000000425257291 */ /* 0x000fd8000f8ec0ff */
.L_x_43:
[----:B------:R-:W-:Y:S02]  /*2630*/  LEA R0, R8, UR37, 0x3 ;  /* 0x0000002508007c11 */ /* 0x000fe4000f8e18ff */
[----:B------:R-:W-:-:S03]  /*2640*/  SHF.L.U32 R4, R9, 0x1f, RZ ;  /* 0x0000001f09047819 */ /* 0x000fc600000006ff */
[----:B------:R-:W-:Y:S01]  /*2650*/  VIADD R5, R0, 0xe0 ;  /* 0x000000e000057836 */ /* 0x000fe20000000000 */
[----:B------:R-:W1:Y:S02]  /*2660*/  SYNCS.PHASECHK.TRANS64.TRYWAIT P0, [R0+URZ+0xd0], R4 ;  /* 0x0000d004000075a7 */ /* 0x000e6400080011ff */
[----:B-1----:R-:W-:Y:S05]  /*2670*/  @!P0 BRA `(.L_x_40) ;  /* 0x00000048008c8947 */ /* 0x002fea0003800000 */
.L_x_122:
[----:B------:R-:W-:Y:S01]  /*2680*/  ULEA UR5, UR6, UR37, 0x3 ;  /* 0x0000002506057291 */ /* 0x000fe2000f8e18ff */
[----:B-1----:R-:W-:Y:S01]  /*2690*/  PRMT R0, RZ, 0x654, R5 ;  /* 0x00000654ff007816 */ /* 0x002fe20000000005 */
[----:B------:R-:W-:Y:S01]  /*26a0*/  @!P2 IMAD.MOV.U32 R4, RZ, RZ, 0x10 ;  /* 0x00000010ff04a424 */ /* 0x000fe200078e00ff */
[----:B------:R-:W-:Y:S01]  /*26b0*/  SHF.L.U32 R5, R12, 0x1f, RZ ;  /* 0x0000001f0c057819 */ /* 0x000fe200000006ff */
[----:B------:R-:W-:Y:S01]  /*26c0*/  UIADD3 UR4, UPT, UPT, UR5, 0x70, URZ ;  /* 0x0000007005047890 */ /* 0x000fe2000fffe0ff */
[----:B------:R1:W-:Y:S05]  /*26d0*/  SYNCS.ARRIVE.TRANS64.RED.A1T0 RZ, [R0+URZ], RZ ;  /* 0x000000ff00ff79a7 */ /* 0x0003ea00081004ff */
[----:B------:R-:W-:Y:S01]  /*26e0*/  IMAD.U32 R6, RZ, RZ, UR4 ;  /* 0x00000004ff067e24 */ /* 0x000fe2000f8e00ff */
[----:B------:R-:W2:Y:S04]  /*26f0*/  SYNCS.PHASECHK.TRANS64.TRYWAIT P0, [UR5+0x80], R5 ;  /* 0x00008005ff0075a7 */ /* 0x000ea80008001105 */
[----:B------:R-:W-:Y:S01]  /*2700*/  PRMT R6, R2, 0x654, R6 ;  /* 0x0000065402067816 */ /* 0x000fe20000000006 */
[----:B-12---:R-:W-:Y:S06]  /*2710*/  @!P0 BRA `(.L_x_41) ;  /* 0x0000004800788947 */ /* 0x006fec0003800000 */
.L_x_124:
[----:B------:R-:W-:Y:S01]  /*2720*/  ULEA UR4, UR6, UR37, 0x4 ;  /* 0x0000002506047291 */ /* 0x000fe2000f8e20ff */
[----:B------:R-:W-:Y:S01]  /*2730*/  SEL R3, R6, R3, !P2 ;  /* 0x0000000306037207 */ /* 0x000fe20005000000 */
[----:B------:R-:W-:Y:S01]  /*2740*/  UIADD3 UR5, UPT, UPT, UR5, 0x70, URZ ;  /* 0x0000007005057890 */ /* 0x000fe2000fffe0ff */
[----:B-1----:R-:W-:Y:S01]  /*2750*/  LEA R0, R11, UR37, 0x3 ;  /* 0x000000250b007c11 */ /* 0x002fe2000f8e18ff */
[----:B------:R-:W-:Y:S01]  /*2760*/  UIADD3 UR4, UPT, UPT, UR4, 0x100, URZ ;  /* 0x0000010004047890 */ /* 0x000fe2000fffe0ff */
[----:B------:R1:W-:Y:S01]  /*2770*/  @!P2 SYNCS.ARRIVE.TRANS64.RED RZ, [R3+URZ], R4 ;  /* 0x0000000403ffa9a7 */ /* 0x0003e200080004ff */
[----:B------:R-:W-:Y:S01]  /*2780*/  UIADD3 UR6, UPT, UPT, UR6, 0x1, URZ ;  /* 0x0000000106067890 */ /* 0x000fe2000fffe0ff */
[----:B------:R-:W-:-:S03]  /*2790*/  VIADD R8, R8, 0x1 ;  /* 0x0000000108087836 */ /* 0x000fc60000000000 */
[----:B------:R-:W-:Y:S02]  /*27a0*/  UISETP.NE.AND UP0, UPT, UR6, 0x2, UPT ;  /* 0x000000020600788c */ /* 0x000fe4000bf05270 */
[----:B------:R-:W-:Y:S01]  /*27b0*/  ISETP.NE.AND P0, PT, R8, 0x2, PT ;  /* 0x000000020800780c */ /* 0x000fe20003f05270 */
[----:B------:R-:W-:Y:S06]  /*27c0*/  UGETNEXTWORKID.BROADCAST [UR4], [UR5] ;  /* 0x00000000040073ca */ /* 0x000fec0008000100 */
[----:B------:R-:W-:Y:S02]  /*27d0*/  USEL UR4, URZ, 0x1, UP0 ;  /* 0x00000001ff047887 */ /* 0x000fe40008000000 */
[----:B------:R-:W-:-:S04]  /*27e0*/  USEL UR6, UR6, URZ, UP0 ;  /* 0x000000ff06067287 */ /* 0x000fc80008000000 */
[----:B------:R-:W-:Y:S02]  /*27f0*/  LOP3.LUT R12, R12, UR4, RZ, 0x3c, !PT ;  /* 0x000000040c0c7c12 */ /* 0x000fe4000f8e3cff */
[----:B-1----:R-:W-:-:S04]  /*2800*/  SHF.L.U32 R4, R10, 0x1f, RZ ;  /* 0x0000001f0a047819 */ /* 0x002fc800000006ff */
[----:B------:R-:W1:Y:S02]  /*2810*/  SYNCS.PHASECHK.TRANS64.TRYWAIT P1, [R0+URZ+0x70], R4 ;  /* 0x00007004000075a7 */ /* 0x000e6400080211ff */
[----:B-1----:R-:W-:Y:S05]  /*2820*/  @!P1 BRA `(.L_x_42) ;  /* 0x00000048004c9947 */ /* 0x002fea0003800000 */
.L_x_125:
[C---:B-1----:R-:W-:Y:S01]  /*2830*/  LEA R4, R11.reuse, UR37, 0x4 ;  /* 0x000000250b047c11 */ /* 0x042fe2000f8e20ff */
[----:B------:R-:W-:Y:S01]  /*2840*/  VIADD R0, R0, 0x80 ;  /* 0x0000008000007836 */ /* 0x000fe20000000000 */
[----:B------:R-:W-:Y:S01]  /*2850*/  SEL R8, R8, RZ, P0 ;  /* 0x000000ff08087207 */ /* 0x000fe20000000000 */
[----:B------:R-:W-:-:S03]  /*2860*/  VIADD R11, R11, 0x1 ;  /* 0x000000010b0b7836 */ /* 0x000fc60000000000 */
[----:B------:R-:W1:Y:S01]  /*2870*/  LDS.128 R4, [R4+0x100] ;  /* 0x0001000004047984 */ /* 0x000e620000000c00 */
[----:B------:R-:W-:Y:S02]  /*2880*/  PRMT R0, RZ, 0x654, R0 ;  /* 0x00000654ff007816 */ /* 0x000fe40000000000 */
[C---:B------:R-:W-:Y:S01]  /*2890*/  ISETP.NE.AND P1, PT, R11.reuse, 0x2, PT ;  /* 0x000000020b00780c */ /* 0x040fe20003f25270 */
[----:B------:R-:W-:Y:S01]  /*28a0*/  @!PT LDS RZ, [RZ] ;  /* 0x00000000fffff984 */ /* 0x000fe20000000800 */
[----:B------:R-:W-:Y:S01]  /*28b0*/  @!PT LDS RZ, [RZ] ;  /* 0x00000000fffff984 */ /* 0x000fe20000000800 */
[----:B------:R-:W-:Y:S01]  /*28c0*/  @!PT LDS RZ, [RZ] ;  /* 0x00000000fffff984 */ /* 0x000fe20000000800 */
[----:B------:R-:W-:Y:S01]  /*28d0*/  @!PT LDS RZ, [RZ] ;  /* 0x00000000fffff984 */ /* 0x000fe20000000800 */
[----:B------:R2:W-:Y:S06]  /*28e0*/  MEMBAR.ALL.CTA ;  /* 0x0000000000007992 */ /* 0x0005ec0000008000 */
[----:B--2---:R-:W2:Y:S01]  /*28f0*/  FENCE.VIEW.ASYNC.S ;  /* 0x00000000000073c6 */ /* 0x004ea20000000000 */
[----:B------:R-:W-:Y:S01]  /*2900*/  SEL R11, R11, RZ, P1 ;  /* 0x000000ff0b0b7207 */ /* 0x000fe20000800000 */
[----:B--2---:R2:W-:Y:S01]  /*2910*/  SYNCS.ARRIVE.TRANS64.RED.A1T0 RZ, [R0+URZ], RZ ;  /* 0x000000ff00ff79a7 */ /* 0x0045e200081004ff */
[----:B-1----:R-:W-:-:S02]  /*2920*/  LOP3.LUT P3, RZ, R6, 0x1, RZ, 0xc0, !PT ;  /* 0x0000000106ff7812 */ /* 0x002fc4000786c0ff */
[----:B------:R-:W-:-:S04]  /*2930*/  SEL R4, RZ, 0x1, P1 ;  /* 0x00000001ff047807 */ /* 0x000fc80000800000 */
[----:B------:R-:W-:Y:S02]  /*2940*/  LOP3.LUT R10, R10, R4, RZ, 0x3c, !PT ;  /* 0x000000040a0a7212 */ /* 0x000fe400078e3cff */
[----:B--2---:R-:W-:-:S04]  /*2950*/  SEL R0, RZ, 0x1, P0 ;  /* 0x00000001ff007807 */ /* 0x004fc80000000000 */
[----:B------:R-:W-:Y:S01]  /*2960*/  LOP3.LUT R9, R9, R0, RZ, 0x3c, !PT ;  /* 0x0000000009097212 */ /* 0x000fe200078e3cff */
[----:B------:R-:W-:Y:S06]  /*2970*/  @P3 BRA `(.L_x_43) ;  /* 0xfffffffc002c3947 */ /* 0x000fec000383ffff */
[----:B------:R-:W-:Y:S01]  /*2980*/  ULEA UR5, UR6, UR37, 0x3 ;  /* 0x0000002506057291 */ /* 0x000fe2000f8e18ff */
[----:B------:R-:W-:-:S08]  /*2990*/  SHF.L.U32 R2, R12, 0x1f, RZ ;  /* 0x0000001f0c027819 */ /* 0x000fd000000006ff */
[----:B------:R-:W1:Y:S02]  /*29a0*/  SYNCS.PHASECHK.TRANS64 P0, [UR5+0x80], R2 ;  /* 0x00008002ff0075a7 */ /* 0x000e640008001005 */
[----:B-1----:R-:W-:Y:S05]  /*29b0*/  @P0 BRA `(.L_x_44) ;  /* 0x0000000000080947 */ /* 0x002fea0003800000 */
[----:B------:R-:W1:Y:S02]  /*29c0*/  SYNCS.PHASECHK.TRANS64.TRYWAIT P0, [UR5+0x80], R2 ;  /* 0x00008002ff0075a7 */ /* 0x000e640008001105 */
[----:B-1----:R-:W-:Y:S05]  /*29d0*/  @!P0 BRA `(.L_x_45) ;  /* 0x0000004400f48947 */ /* 0x002fea0003800000 */
.L_x_44:
[----:B------:R-:W-:-:S04]  /*29e0*/  UIADD3 UR4, UPT, UPT, UR6, 0x1, URZ ;  /* 0x0000000106047890 */ /* 0x000fc8000fffe0ff */
[----:B------:R-:W-:-:S04]  /*29f0*/  UISETP.NE.AND UP0, UPT, UR4, 0x2, UPT ;  /* 0x000000020400788c */ /* 0x000fc8000bf05270 */
[----:B------:R-:W-:Y:S02]  /*2a00*/  USEL UR7, URZ, 0x1, UP0 ;  /* 0x00000001ff077887 */ /* 0x000fe40008000000 */
[----:B------:R-:W-:-:S04]  /*2a10*/  USEL UR4, UR4, URZ, UP0 ;  /* 0x000000ff04047287 */ /* 0x000fc80008000000 */
[----:B------:R-:W-:Y:S01]  /*2a20*/  ULEA UR4, UR4, UR37, 0x3 ;  /* 0x0000002504047291 */ /* 0x000fe2000f8e18ff */
[----:B-1----:R-:W-:-:S04]  /*2a30*/  LOP3.LUT R2, R12, UR7, RZ, 0x3c, !PT ;  /* 0x000000070c027c12 */ /* 0x002fc8000f8e3cff */
[----:B------:R-:W-:-:S04]  /*2a40*/  SHF.L.U32 R0, R2, 0x1f, RZ ;  /* 0x0000001f02007819 */ /* 0x000fc800000006ff */
[----:B------:R-:W1:Y:S02]  /*2a50*/  SYNCS.PHASECHK.TRANS64 P0, [UR4+0x80], R0 ;  /* 0x00008000ff0075a7 */ /* 0x000e640008001004 */
[----:B-1----:R-:W-:Y:S05]  /*2a60*/  @P0 EXIT ;  /* 0x000000000000094d */ /* 0x002fea0003800000 */
[----:B------:R-:W-:Y:S02]  /*2a70*/  SHF.L.U32 R2, R2, 0x1f, RZ ;  /* 0x0000001f02027819 */ /* 0x000fe400000006ff */
[----:B------:R-:W-:-:S07]  /*2a80*/  MOV R0, UR4 ;  /* 0x0000000400007c02 */ /* 0x000fce0008000f00 */
.L_x_46:
[----:B-1----:R1:W2:Y:S02]  /*2a90*/  SYNCS.PHASECHK.TRANS64.TRYWAIT P0, [R0+URZ+0x80], R2 ;  /* 0x00008002000075a7 */ /* 0x0022a400080011ff */
[----:B--2---:R-:W-:Y:S05]  /*2aa0*/  @!P0 NANOSLEEP.SYNCS 0x989680 ;  /* 0x009896800000895d */ /* 0x004fea0003900000 */
[----:B------:R-:W2:Y:S02]  /*2ab0*/  @!P0 SYNCS.PHASECHK.TRANS64 P0, [R0+URZ+0x80], R2 ;  /* 0x00008002000085a7 */ /* 0x000ea400080010ff */
[----:B--2---:R-:W-:Y:S05]  /*2ac0*/  @P0 EXIT ;  /* 0x000000000000094d */ /* 0x004fea0003800000 */
[----:B------:R-:W-:Y:S05]  /*2ad0*/  BRA `(.L_x_46) ;  /* 0xfffffffc00ec7947 */ /* 0x000fea000383ffff */
.L_x_39:
[----:B------:R-:W-:-:S09]  /*2ae0*/  UISETP.NE.AND UP1, UPT, UR8, URZ, UPT ;  /* 0x000000ff0800728c */ /* 0x000fd2000bf25270 */
[----:B------:R-:W-:Y:S05]  /*2af0*/  BRA.U UP1, `(.L_x_47) ;  /* 0x00000011013c7547 */ /* 0x000fea000b800000 */
[----:B------:R-:W-:Y:S01]  /*2b00*/  UMOV UR4, 0x40 ;  /* 0x0000004000047882 */ /* 0x000fe20000000000 */
[----:B------:R-:W-:Y:S01]  /*2b10*/  NOP ;  /* 0x0000000000007918 */ /* 0x000fe20000000000 */
[----:B------:R-:W-:Y:S01]  /*2b20*/  ULEA UR4, UR37, UR4, 0x18 ;  /* 0x0000000425047291 */ /* 0x000fe2000f8ec0ff */
[----:B------:R-:W-:Y:S02]  /*2b30*/  UMOV UR5, 0x400 ;  /* 0x0000040000057882 */ /* 0x000fe40000000000 */
[----:B------:R-:W-:-:S06]  /*2b40*/  ULEA UR37, UR37, UR5, 0x18 ;  /* 0x0000000525257291 */ /* 0x000fcc000f8ec0ff */
[----:B------:R-:W1:Y:S02]  /*2b50*/  LDS.U8 R0, [UR4+0x1c] ;  /* 0x00001c04ff007984 */ /* 0x000e640008000000 */
[----:B-1----:R-:W-:-:S13]  /*2b60*/  ISETP.NE.AND P0, PT, R0, RZ, PT ;  /* 0x000000ff0000720c */ /* 0x002fda0003f05270 */
[----:B------:R-:W-:Y:S05]  /*2b70*/  @P0 BRA `(.L_x_48) ;  /* 0x0000000000580947 */ /* 0x000fea0003800000 */
[----:B------:R-:W-:-:S13]  /*2b80*/  ELECT P0, URZ, PT ;  /* 0x0000000000ff782f */ /* 0x000fda0003800000 */
[----:B------:R-:W-:Y:S05]  /*2b90*/  @!P0 BRA `(.L_x_49) ;  /* 0x0000000000608947 */ /* 0x000fea0003800000 */
[----:B------:R-:W-:Y:S01]  /*2ba0*/  UMOV UR5, 0x10 ;  /* 0x0000001000057882 */ /* 0x000fe20000000000 */
[----:B------:R-:W-:Y:S01]  /*2bb0*/  HFMA2 R0, -RZ, RZ, 0, 5.9604644775390625e-08 ;  /* 0x00000001ff007431 */ /* 0x000fe200000001ff */
[----:B------:R-:W-:-:S03]  /*2bc0*/  MOV R2, 0xffff ;  /* 0x0000ffff00027802 */ /* 0x000fc60000000f00 */
[----:B------:R-:W-:Y:S04]  /*2bd0*/  DEPBAR.LE SB1, 0x36 ;  /* 0x00009d800000791a */ /* 0x000fe80000000000 */
[----:B------:R-:W1:Y:S02]  /*2be0*/  UTCATOMSWS.FIND_AND_SET.ALIGN UP0, UR5, UR5 ;  /* 0x00000005000575e3 */ /* 0x000e640008000800 */
[----:B-1----:R-:W-:Y:S01]  /*2bf0*/  MOV R3, UR5 ;  /* 0x0000000500037c02 */ /* 0x002fe20008000f00 */
[----:B------:R-:W-:Y:S06]  /*2c00*/  BRA.U UP0, `(.L_x_50) ;  /* 0x0000000100187547 */ /* 0x000fec000b800000 */
.L_x_51:
[----:B------:R-:W-:Y:S05]  /*2c10*/  NANOSLEEP 0x64 ;  /* 0x000000640000795d */ /* 0x000fea0003800000 */
[----:B------:R-:W-:-:S05]  /*2c20*/  UMOV UR5, 0x10 ;  /* 0x0000001000057882 */ /* 0x000fca0000000000 */
[----:B------:R-:W-:Y:S04]  /*2c30*/  DEPBAR.LE SB1, 0x36 ;  /* 0x00009d800000791a */ /* 0x000fe80000000000 */
[----:B------:R-:W1:Y:S02]  /*2c40*/  UTCATOMSWS.FIND_AND_SET.ALIGN UP0, UR5, UR5 ;  /* 0x00000005000575e3 */ /* 0x000e640008000800 */
[----:B-1----:R-:W-:Y:S01]  /*2c50*/  MOV R3, UR5 ;  /* 0x0000000500037c02 */ /* 0x002fe20008000f00 */
[----:B------:R-:W-:Y:S05]  /*2c60*/  BRA.U !UP0, `(.L_x_51) ;  /* 0xfffffffd08e87547 */ /* 0x000fea000b83ffff */
.L_x_50:
[-C--:B------:R-:W-:Y:S02]  /*2c70*/  SHF.L.U32 R2, R2, R3.reuse, RZ ;  /* 0x0000000302027219 */ /* 0x080fe400000006ff */
[----:B------:R-:W-:Y:S01]  /*2c80*/  SHF.L.U32 R0, R0, R3, RZ ;  /* 0x0000000300007219 */ /* 0x000fe200000006ff */
[----:B------:R-:W-:Y:S02]  /*2c90*/  IMAD.SHL.U32 R3, R3, 0x20, RZ ;  /* 0x0000002003037824 */ /* 0x000fe400078e00ff */
[----:B------:R1:W-:Y:S04]  /*2ca0*/  ATOMS.OR RZ, [UR4+0x14], R2 ;  /* 0x00001402ffff798c */ /* 0x0003e8000b000004 */
[----:B------:R1:W-:Y:S04]  /*2cb0*/  ATOMS.OR RZ, [UR4+0x18], R0 ;  /* 0x00001800ffff798c */ /* 0x0003e8000b000004 */
[----:B------:R1:W-:Y:S01]  /*2cc0*/  STS [UR37+0x120], R3 ;  /* 0x00012003ff007988 */ /* 0x0003e20008000825 */
[----:B------:R-:W-:Y:S05]  /*2cd0*/  BRA `(.L_x_49) ;  /* 0x0000000000107947 */ /* 0x000fea0003800000 */
.L_x_48:
[----:B------:R-:W-:Y:S02]  /*2ce0*/  MOV R0, 0xffffffff ;  /* 0xffffffff00007802 */ /* 0x000fe40000000f00 */
[----:B------:R-:W-:-:S03]  /*2cf0*/  MOV R2, 0x2d20 ;  /* 0x00002d2000027802 */ /* 0x000fc60000000f00 */
[----:B------:R1:W-:Y:S04]  /*2d00*/  STS [UR37+0x120], R0 ;  /* 0x00012000ff007988 */ /* 0x0003e80008000825 */
[----:B-1-3-5:R-:W-:Y:S05]  /*2d10*/  CALL.REL.NOINC `($__internal_1_$__cuda_sm10x_tcgen05_guardrail_trap_phase_invalid_during_alloc) ;  /* 0x0000004800c87944 */ /* 0x02afea0003c00000 */
.L_x_49:
[----:B------:R-:W-:Y:S05]  /*2d20*/  WARPSYNC.ALL ;  /* 0x0000000000007948 */ /* 0x000fea0003800000 */
[----:B------:R-:W2:Y:S01]  /*2d30*/  S2UR UR5, SR_CgaCtaId ;  /* 0x00000000000579c3 */ /* 0x000ea20000008800 */
[----:B------:R-:W-:Y:S01]  /*2d40*/  UMOV UR4, 0x400 ;  /* 0x0000040000047882 */ /* 0x000fe20000000000 */
[----:B------:R-:W-:-:S06]  /*2d50*/  NOP ;  /* 0x0000000000007918 */ /* 0x000fcc0000000000 */
[----:B------:R-:W-:Y:S06]  /*2d60*/  BAR.ARV 0x6, 0xa0 ;  /* 0x0182800000007b1d */ /* 0x000fec0000002000 */
[----:B------:R-:W4:Y:S01]  /*2d70*/  LDCU UR7, c[0x0][0x38c] ;  /* 0x00007180ff0777ac */ /* 0x000f220008000800 */
[----:B------:R-:W-:Y:S01]  /*2d80*/  IMAD.MOV.U32 R11, RZ, RZ, 0x1 ;  /* 0x00000001ff0b7424 */ /* 0x000fe200078e00ff */
[----:B------:R-:W-:Y:S01]  /*2d90*/  CS2R R8, SRZ ;  /* 0x0000000000087805 */ /* 0x000fe2000001ff00 */
[----:B------:R-:W-:Y:S01]  /*2da0*/  IMAD.MOV.U32 R10, RZ, RZ, RZ ;  /* 0x000000ffff0a7224 */ /* 0x000fe200078e00ff */
[----:B------:R-:W3:Y:S01]  /*2db0*/  LDCU UR6, c[0x0][0x38c] ;  /* 0x00007180ff0677ac */ /* 0x000ee20008000800 */
[----:B------:R-:W-:Y:S01]  /*2dc0*/  UMOV UR15, URZ ;  /* 0x000000ff000f7c82 */ /* 0x000fe20008000000 */
[----:B------:R-:W-:Y:S01]  /*2dd0*/  UMOV UR14, URZ ;  /* 0x000000ff000e7c82 */ /* 0x000fe20008000000 */
[----:B--2---:R-:W-:Y:S01]  /*2de0*/  ULEA UR5, UR5, UR4, 0x18 ;  /* 0x0000000405057291 */ /* 0x004fe2000f8ec0ff */
[----:B------:R-:W-:Y:S01]  /*2df0*/  UMOV UR32, 0x0 ;  /* 0x0000000000207882 */ /* 0x000fe20000000000 */
[----:B------:R-:W-:-:S02]  /*2e00*/  UMOV UR33, 0x4100910 ;  /* 0x0410091000217882 */ /* 0x000fc40000000000 */
[----:B------:R-:W-:Y:S02]  /*2e10*/  UIADD3 UR9, UPT, UPT, UR5, 0x6800, URZ ;  /* 0x0000680005097890 */ /* 0x000fe4000fffe0ff */
[----:B------:R-:W-:Y:S02]  /*2e20*/  UIADD3 UR10, UPT, UPT, UR5, 0x12800, URZ ;  /* 0x00012800050a7890 */ /* 0x000fe4000fffe0ff */
[----:B----4-:R-:W-:Y:S01]  /*2e30*/  UIADD3 UR7, UPT, UPT, UR7, 0x3f, URZ ;  /* 0x0000003f07077890 */ /* 0x010fe2000fffe0ff */
[----:B-1----:R-:W1:Y:S01]  /*2e40*/  LDS R0, [UR5+0x120] ;  /* 0x00012005ff007984 */ /* 0x002e620008000800 */
[----:B------:R-:W-:Y:S02]  /*2e50*/  USHF.R.U32.HI UR9, URZ, 0x4, UR9 ;  /* 0x00000004ff097899 */ /* 0x000fe40008011609 */
[----:B------:R-:W-:Y:S02]  /*2e60*/  USHF.R.S32.HI UR4, URZ, 0x1f, UR7 ;  /* 0x0000001fff047899 */ /* 0x000fe40008011407 */
[----:B------:R-:W-:-:S02]  /*2e70*/  USHF.R.U32.HI UR10, URZ, 0x4, UR10 ;  /* 0x00000004ff0a7899 */ /* 0x000fc4000801160a */
[----:B------:R-:W-:Y:S02]  /*2e80*/  ULEA.HI UR4, UR4, UR7, URZ, 0x6 ;  /* 0x0000000704047291 */ /* 0x000fe4000f8f30ff */
[----:B------:R-:W-:Y:S02]  /*2e90*/  ULOP3.LUT UR9, UR9, 0x3fff, URZ, 0xc0, !UPT ;  /* 0x00003fff09097892 */ /* 0x000fe4000f8ec0ff */
[----:B------:R-:W-:Y:S02]  /*2ea0*/  USHF.R.S32.HI UR4, URZ, 0x6, UR4 ;  /* 0x00000006ff047899 */ /* 0x000fe40008011404 */
[----:B------:R-:W-:Y:S02]  /*2eb0*/  ULOP3.LUT UR10, UR10, 0x3fff, URZ, 0xc0, !UPT ;  /* 0x00003fff0a0a7892 */ /* 0x000fe4000f8ec0ff */
[----:B------:R-:W-:Y:S01]  /*2ec0*/  UISETP.LT.AND UP0, UPT, UR4, 0x1, UPT ;  /* 0x000000010400788c */ /* 0x000fe2000bf01270 */
[----:B------:R-:W-:Y:S01]  /*2ed0*/  UMOV UR30, 0x0 ;  /* 0x00000000001e7882 */ /* 0x000fe20000000000 */
[----:B------:R-:W-:-:S02]  /*2ee0*/  UMOV UR31, 0x4100910 ;  /* 0x04100910001f7882 */ /* 0x000fc40000000000 */
[----:B------:R-:W-:Y:S01]  /*2ef0*/  USEL UR8, UR4, 0x1, !UP0 ;  /* 0x0000000104087887 */ /* 0x000fe2000c000000 */
[----:B------:R-:W-:Y:S01]  /*2f00*/  UMOV UR28, 0x0 ;  /* 0x00000000001c7882 */ /* 0x000fe20000000000 */
[----:B------:R-:W-:Y:S01]  /*2f10*/  UMOV UR29, 0x4100910 ;  /* 0x04100910001d7882 */ /* 0x000fe20000000000 */
[----:B------:R-:W-:Y:S01]  /*2f20*/  UMOV UR26, 0x0 ;  /* 0x00000000001a7882 */ /* 0x000fe20000000000 */
[----:B------:R-:W-:Y:S01]  /*2f30*/  UMOV UR27, 0x4100910 ;  /* 0x04100910001b7882 */ /* 0x000fe20000000000 */
[----:B------:R-:W-:Y:S01]  /*2f40*/  UMOV UR24, 0x0 ;  /* 0x0000000000187882 */ /* 0x000fe20000000000 */
[----:B------:R-:W-:Y:S01]  /*2f50*/  UMOV UR25, 0x4100910 ;  /* 0x0410091000197882 */ /* 0x000fe20000000000 */
[----:B------:R-:W-:Y:S01]  /*2f60*/  UMOV UR22, 0x0 ;  /* 0x0000000000167882 */ /* 0x000fe20000000000 */
[----:B------:R-:W-:Y:S01]  /*2f70*/  UMOV UR23, 0x4100910 ;  /* 0x0410091000177882 */ /* 0x000fe20000000000 */
[----:B------:R-:W-:Y:S02]  /*2f80*/  ULOP3.LUT UR9, UR9, 0x10000, URZ, 0xfc, !UPT ;  /* 0x0001000009097892 */ /* 0x000fe4000f8efcff */
[----:B------:R-:W-:-:S02]  /*2f90*/  ULOP3.LUT UR10, UR10, 0x10000, URZ, 0xfc, !UPT ;  /* 0x000100000a0a7892 */ /* 0x000fc4000f8efcff */
[----:B------:R-:W-:Y:S02]  /*2fa0*/  UIADD3 UR8, UPT, UPT, -UR8, URZ, URZ ;  /* 0x000000ff08087290 */ /* 0x000fe4000fffe1ff */
[----:B---3--:R-:W-:Y:S01]  /*2fb0*/  UISETP.GE.AND UP3, UPT, UR6, 0x1, UPT ;  /* 0x000000010600788c */ /* 0x008fe2000bf66270 */
[----:B------:R-:W-:Y:S01]  /*2fc0*/  UMOV UR20, 0x0 ;  /* 0x0000000000147882 */ /* 0x000fe20000000000 */
[----:B------:R-:W-:Y:S01]  /*2fd0*/  UMOV UR21, 0x4100910 ;  /* 0x0410091000157882 */ /* 0x000fe20000000000 */
[----:B------:R-:W-:Y:S01]  /*2fe0*/  UMOV UR18, 0x0 ;  /* 0x0000000000127882 */ /* 0x000fe20000000000 */
[----:B-1----:R-:W-:Y:S01]  /*2ff0*/  R2UR UR16, R0 ;  /* 0x00000000001072ca */ /* 0x002fe200000e0000 */
[----:B------:R-:W-:-:S14]  /*3000*/  UMOV UR19, 0x4100910 ;  /* 0x0410091000137882 */ /* 0x000fdc0000000000 */
.L_x_58:
[----:B------:R-:W-:Y:S02]  /*3010*/  LEA R0, R10, UR5, 0x3 ;  /* 0x000000050a007c11 */ /* 0x000fe4000f8e18ff */
[----:B------:R-:W-:Y:S02]  /*3020*/  SHF.L.U32 R2, R9, 0x1f, RZ ;  /* 0x0000001f09027819 */ /* 0x000fe400000006ff */
[----:B------:R-:W-:Y:S01]  /*3030*/  PLOP3.LUT P0, PT, PT, PT, UP3, 0x80, 0x8 ;  /* 0x000000000008781c */ /* 0x000fe20003f0f038 */
[----:B------:R-:W-:Y:S01]  /*3040*/  VIADD R3, R0, 0x80 ;  /* 0x0000008000037836 */ /* 0x000fe20000000000 */
[----:B-1----:R-:W1:Y:S02]  /*3050*/  SYNCS.PHASECHK.TRANS64.TRYWAIT P1, [R0+URZ+0x70], R2 ;  /* 0x00007002000075a7 */ /* 0x002e6400080211ff */
[----:B-1-3--:R-:W-:Y:S09]  /*3060*/  @!P1 BRA `(.L_x_52) ;  /* 0x0000004000689947 */ /* 0x00aff20003800000 */
.L_x_127:
[----:B------:R-:W-:Y:S01]  /*3070*/  LEA R4, R10, UR5, 0x4 ;  /* 0x000000050a047c11 */ /* 0x000fe2000f8e20ff */
[----:B------:R-:W-:Y:S01]  /*3080*/  @UP3 ULEA UR7, UR14, UR5, 0x3 ;  /* 0x000000050e073291 */ /* 0x000fe2000f8e18ff */
[----:B------:R-:W-:Y:S01]  /*3090*/  PLOP3.LUT P2, PT, PT, PT, PT, 0x80, 0x8 ;  /* 0x000000000008781c */ /* 0x000fe20003f4f070 */
[----:B------:R-:W-:Y:S01]  /*30a0*/  ULEA UR6, UR15, UR5, 0x3 ;  /* 0x000000050f067291 */ /* 0x000fe2000f8e18ff */
[----:B------:R-:W-:Y:S01]  /*30b0*/  PRMT R3, RZ, 0x654, R3 ;  /* 0x00000654ff037816 */ /* 0x000fe20000000003 */
[----:B------:R-:W-:Y:S01]  /*30c0*/  ULEA.HI UR11, UR15, UR15, URZ, 0x1 ;  /* 0x0000000f0f0b7291 */ /* 0x000fe2000f8f08ff */
[----:B------:R-:W2:Y:S01]  /*30d0*/  LDS.128 R4, [R4+0x100] ;  /* 0x0001000004047984 */ /* 0x000ea20000000c00 */
[----:B-1----:R-:W-:Y:S02]  /*30e0*/  @P0 SHF.L.U32 R2, R8, 0x1f, RZ ;  /* 0x0000001f08020819 */ /* 0x002fe400000006ff */
[----:B------:R-:W-:Y:S01]  /*30f0*/  SHF.L.U32 R0, R11, 0x1f, RZ ;  /* 0x0000001f0b007819 */ /* 0x000fe200000006ff */
[----:B------:R-:W-:Y:S01]  /*3100*/  @!PT LDS RZ, [RZ] ;  /* 0x00000000fffff984 */ /* 0x000fe20000000800 */
[----:B------:R-:W-:Y:S01]  /*3110*/  @!PT LDS RZ, [RZ] ;  /* 0x00000000fffff984 */ /* 0x000fe20000000800 */
[----:B------:R-:W-:Y:S01]  /*3120*/  @!PT LDS RZ, [RZ] ;  /* 0x00000000fffff984 */ /* 0x000fe20000000800 */
[----:B------:R-:W-:Y:S01]  /*3130*/  @!PT LDS RZ, [RZ] ;  /* 0x00000000fffff984 */ /* 0x000fe20000000800 */
[----:B------:R1:W-:Y:S06]  /*3140*/  MEMBAR.ALL.CTA ;  /* 0x0000000000007992 */ /* 0x0003ec0000008000 */
[----:B-1----:R-:W1:Y:S02]  /*3150*/  FENCE.VIEW.ASYNC.S ;  /* 0x00000000000073c6 */ /* 0x002e640000000000 */
[----:B-1----:R1:W-:Y:S01]  /*3160*/  SYNCS.ARRIVE.TRANS64.RED.A1T0 RZ, [R3+URZ], RZ ;  /* 0x000000ff03ff79a7 */ /* 0x0023e200081004ff */
[----:B------:R1:W3:Y:S01]  /*3170*/  @P0 SYNCS.PHASECHK.TRANS64.TRYWAIT P2, [UR7], R2 ;  /* 0x00000002ff0005a7 */ /* 0x0002e20008041107 */
[----:B------:R-:W-:-:S02]  /*3180*/  USHF.L.U32 UR7, UR11, 0x5, URZ ;  /* 0x000000050b077899 */ /* 0x000fc400080006ff */
[----:B------:R-:W-:Y:S01]  /*3190*/  ULOP3.LUT UR11, UR11, 0xffe, URZ, 0xc0, !UPT ;  /* 0x00000ffe0b0b7892 */ /* 0x000fe2000f8ec0ff */
[----:B--2---:R-:W-:Y:S01]  /*31a0*/  LOP3.LUT P1, RZ, R6, 0x1, RZ, 0xc0, !PT ;  /* 0x0000000106ff7812 */ /* 0x004fe2000782c0ff */
[----:B------:R-:W-:Y:S02]  /*31b0*/  ULOP3.LUT UR7, UR7, 0xffffffc0, URZ, 0xc0, !UPT ;  /* 0xffffffc007077892 */ /* 0x000fe4000f8ec0ff */
[----:B------:R-:W-:Y:S02]  /*31c0*/  UIADD3 UR11, UPT, UPT, -UR11, UR15, URZ ;  /* 0x0000000f0b0b7290 */ /* 0x000fe4000fffe1ff */
[----:B------:R-:W-:-:S04]  /*31d0*/  UIADD3 UR7, UPT, UPT, UR16, UR7, URZ ;  /* 0x0000000710077290 */ /* 0x000fc8000fffe0ff */
[----:B------:R-:W-:Y:S01]  /*31e0*/  ULEA UR7, UR11, UR7, 0x14 ;  /* 0x000000070b077291 */ /* 0x000fe2000f8ea0ff */
[----:B------:R-:W2:Y:S02]  /*31f0*/  SYNCS.PHASECHK.TRANS64.TRYWAIT P0, [UR6+0xb0], R0 ;  /* 0x0000b000ff0075a7 */ /* 0x000ea40008001106 */
[----:B-123--:R-:W-:Y:S09]  /*3200*/  @!P0 BRA `(.L_x_53) ;  /* 0x0000004000148947 */ /* 0x00eff20003800000 */
.L_x_129:
[----:B------:R-:W-:Y:S01]  /*3210*/  IADD3 R10, PT, PT, R10, 0x1, RZ ;  /* 0x000000010a0a7810 */ /* 0x000fe20007ffe0ff */
[----:B------:R-:W-:Y:S06]  /*3220*/  BRA.U !UP3, `(.L_x_54) ;  /* 0x000000050b107547 */ /* 0x000fec000b800000 */
[----:B------:R-:W-:Y:S01]  /*3230*/  UPLOP3.LUT UP4, UPT, UPT, UPT, UPT, 0x40, 0x4 ;  /* 0x000000000004789c */ /* 0x000fe20003f8e870 */
[----:B------:R-:W-:Y:S01]  /*3240*/  UMOV UR13, UR8 ;  /* 0x00000008000d7c82 */ /* 0x000fe20008000000 */
[----:B------:R-:W-:Y:S01]  /*3250*/  UMOV UR12, UR4 ;  /* 0x00000004000c7c82 */ /* 0x000fe20008000000 */
[----:B------:R-:W-:-:S08]  /*3260*/  UMOV UR17, UR14 ;  /* 0x0000000e00117c82 */ /* 0x000fd00008000000 */
.L_x_57:
[----:B------:R-:W-:Y:S02]  /*3270*/  UIADD3 UR13, UPT, UPT, UR13, 0x1, URZ ;  /* 0x000000010d0d7890 */ /* 0x000fe4000fffe0ff */
[----:B--2---:R-:W-:Y:S02]  /*3280*/  ULEA UR11, UR17, UR5, 0x3 ;  /* 0x00000005110b7291 */ /* 0x004fe4000f8e18ff */
[----:B------:R-:W-:Y:S01]  /*3290*/  UISETP.NE.AND UP0, UPT, UR13, URZ, UPT ;  /* 0x000000ff0d00728c */ /* 0x000fe2000bf05270 */
[----:B---3--:R-:W-:Y:S10]  /*32a0*/  @P2 BRA `(.L_x_55) ;  /* 0x00000000000c2947 */ /* 0x008ff40003800000 */
[----:B-1----:R-:W-:Y:S04]  /*32b0*/  SHF.L.U32 R2, R8, 0x1f, RZ ;  /* 0x0000001f08027819 */ /* 0x002fe800000006ff */
[----:B------:R-:W1:Y:S02]  /*32c0*/  SYNCS.PHASECHK.TRANS64.TRYWAIT P0, [UR11], R2 ;  /* 0x00000002ff0075a7 */ /* 0x000e64000800110b */
[----:B-1----:R-:W-:Y:S05]  /*32d0*/  @!P0 BRA `(.L_x_56) ;  /* 0x0000003c00f88947 */ /* 0x002fea0003800000 */
.L_x_55:
[----:B------:R-:W-:Y:S01]  /*32e0*/  UISETP.NE.AND UP1, UPT, UR12, 0x1, UPT ;  /* 0x000000010c00788c */ /* 0x000fe2000bf25270 */
[----:B------:R-:W-:Y:S01]  /*32f0*/  PLOP3.LUT P2, PT, PT, PT, PT, 0x80, 0x8 ;  /* 0x000000000008781c */ /* 0x000fe20003f4f070 */
[----:B------:R-:W-:Y:S02]  /*3300*/  UIADD3 UR14, UPT, UPT, UR17, 0x1, URZ ;  /* 0x00000001110e7890 */ /* 0x000fe4000fffe0ff */
[----:B------:R-:W-:Y:S02]  /*3310*/  ULEA UR64, UR17, UR10, 0xa ;  /* 0x0000000a11407291 */ /* 0x000fe4000f8e50ff */
[----:B------:R-:W-:Y:S01]  /*3320*/  UISETP.NE.AND UP2, UPT, UR14, 0x3, UPT ;  /* 0x000000030e00788c */ /* 0x000fe2000bf45270 */
[----:B------:R-:W-:Y:S01]  /*3330*/  PLOP3.LUT P0, PT, PT, PT, UP1, 0x80, 0x8 ;  /* 0x000000000008781c */ /* 0x000fe20003f0f018 */
[----:B------:R-:W-:Y:S02]  /*3340*/  ULEA UR62, UR17, UR9, 0xa ;  /* 0x00000009113e7291 */ /* 0x000fe4000f8e50ff */
[----:B------:R-:W-:Y:S02]  /*3350*/  USEL UR35, URZ, 0x1, UP2 ;  /* 0x00000001ff237887 */ /* 0x000fe40009000000 */
[----:B------:R-:W-:Y:S02]  /*3360*/  USEL UR14, UR14, URZ, UP2 ;  /* 0x000000ff0e0e7287 */ /* 0x000fe40009000000 */
[----:B------:R-:W-:Y:S02]  /*3370*/  UIADD3 UR60, UPT, UPT, UR64, 0x2, URZ ;  /* 0x00000002403c7890 */ /* 0x000fe4000fffe0ff */
[----:B------:R-:W-:Y:S01]  /*3380*/  @UP1 ULEA UR34, UR14, UR5, 0x3 ;  /* 0x000000050e221291 */ /* 0x000fe2000f8e18ff */
[----:B------:R-:W-:Y:S01]  /*3390*/  LOP3.LUT R8, R8, UR35, RZ, 0x3c, !PT ;  /* 0x0000002308087c12 */ /* 0x000fe2000f8e3cff */
[----:B------:R-:W-:Y:S02]  /*33a0*/  UIADD3 UR58, UPT, UPT, UR62, 0x2, URZ ;  /* 0x000000023e3a7890 */ /* 0x000fe4000fffe0ff */
[----:B------:R-:W-:Y:S01]  /*33b0*/  UIADD3 UR56, UPT, UPT, UR64, 0x4, URZ ;  /* 0x0000000440387890 */ /* 0x000fe2000fffe0ff */
[----:B-1----:R-:W-:Y:S01]  /*33c0*/  @P0 SHF.L.U32 R0, R8, 0x1f, RZ ;  /* 0x0000001f08000819 */ /* 0x002fe200000006ff */
[----:B------:R-:W-:Y:S02]  /*33d0*/  UIADD3 UR54, UPT, UPT, UR62, 0x4, URZ ;  /* 0x000000043e367890 */ /* 0x000fe4000fffe0ff */
[----:B------:R-:W-:Y:S01]  /*33e0*/  UIADD3 UR52, UPT, UPT, UR64, 0x6, URZ ;  /* 0x0000000640347890 */ /* 0x000fe2000fffe0ff */
[----:B------:R2:W3:Y:S01]  /*33f0*/  @P0 SYNCS.PHASECHK.TRANS64.TRYWAIT P2, [UR34], R0 ;  /* 0x00000000ff0005a7 */ /* 0x0004e20008041122 */
[----:B------:R-:W-:Y:S02]  /*3400*/  UIADD3 UR50, UPT, UPT, UR62, 0x6, URZ ;  /* 0x000000063e327890 */ /* 0x000fe4000fffe0ff */
        /* <DEDUP_REMOVED lines=9> */
[----:B------:R-:W-:Y:S01]  /*34a0*/  UIADD3 UR12, UPT, UPT, UR12, -0x1, URZ ;  /* 0xffffffff0c0c7890 */ /* 0x000fe2000fffe0ff */
[----:B------:R-:W-:Y:S01]  /*34b0*/  UMOV UR65, 0x40004040 ;  /* 0x4000404000417882 */ /* 0x000fe20000000000 */
[----:B------:R-:W-:Y:S01]  /*34c0*/  UMOV UR63, 0x40004040 ;  /* 0x40004040003f7882 */ /* 0x000fe20000000000 */
[----:B------:R-:W-:Y:S01]  /*34d0*/  UMOV UR61, 0x40004040 ;  /* 0x40004040003d7882 */ /* 0x000fe20000000000 */
[----:B------:R2:W-:Y:S01]  /*34e0*/  UTCHMMA gdesc[UR62], gdesc[UR64], tmem[UR7], tmem[UR32], idesc[UR33], UP4 ;  /* 0x00ff20403e0075ea */ /* 0x0005e2000a000007 */
[----:B------:R-:W-:Y:S01]  /*34f0*/  UPLOP3.LUT UP4, UPT, UPT, UPT, UPT, 0x80, 0x8 ;  /* 0x000000000008789c */ /* 0x000fe20003f8f070 */
[----:B------:R-:W-:Y:S01]  /*3500*/  UMOV UR59, 0x40004040 ;  /* 0x40004040003b7882 */ /* 0x000fe20000000000 */
[----:B------:R-:W-:Y:S01]  /*3510*/  UMOV UR57, 0x40004040 ;  /* 0x4000404000397882 */ /* 0x000fe20000000000 */
[----:B------:R2:W-:Y:S01]  /*3520*/  UTCHMMA gdesc[UR58], gdesc[UR60], tmem[UR7], tmem[UR30], idesc[UR31], UPT ;  /* 0x00ff1e3c3a0075ea */ /* 0x0005e2000b800007 */
        /* <DEDUP_REMOVED lines=14> */
[----:B------:R-:W-:Y:S01]  /*3610*/  UMOV UR35, 0x40004040 ;  /* 0x4000404000237882 */ /* 0x000fe20000000000 */
[----:B------:R2:W-:Y:S01]  /*3620*/  UTCHMMA gdesc[UR38], gdesc[UR40], tmem[UR7], tmem[UR20], idesc[UR21], UPT ;  /* 0x00ff1428260075ea */ /* 0x0005e2000b800007 */
[----:B------:R2:W-:Y:S01]  /*3630*/  UTCHMMA gdesc[UR34], gdesc[UR36], tmem[UR7], tmem[UR18], idesc[UR19], UPT ;  /* 0x00ff1224220075ea */ /* 0x0005e2000b800007 */
[----:B------:R2:W-:Y:S01]  /*3640*/  UTCBAR [UR11], URZ ;  /* 0x000000ff0b0073e9 */ /* 0x0005e200080000ff */
[----:B------:R-:W-:Y:S01]  /*3650*/  UMOV UR17, UR14 ;  /* 0x0000000e00117c82 */ /* 0x000fe20008000000 */
[----:B------:R-:W-:Y:S05]  /*3660*/  BRA.U UP0, `(.L_x_57) ;  /* 0xfffffffd00007547 */ /* 0x000fea000b83ffff */
.L_x_54:
[----:B------:R-:W-:Y:S01]  /*3670*/  UIADD3 UR15, UPT, UPT, UR15, 0x1, URZ ;  /* 0x000000010f0f7890 */ /* 0x000fe2000fffe0ff */
[C---:B------:R-:W-:Y:S01]  /*3680*/  ISETP.NE.AND P0, PT, R10.reuse, 0x2, PT ;  /* 0x000000020a00780c */ /* 0x040fe20003f05270 */
[----:B--2---:R-:W-:Y:S02]  /*3690*/  UIADD3 UR7, UPT, UPT, UR6, 0x90, URZ ;  /* 0x0000009006077890 */ /* 0x004fe4000fffe0ff */
[----:B------:R-:W-:Y:S01]  /*36a0*/  UISETP.NE.AND UP0, UPT, UR15, 0x4, UPT ;  /* 0x000000040f00788c */ /* 0x000fe2000bf05270 */
[----:B-1----:R-:W-:Y:S02]  /*36b0*/  SEL R0, RZ, 0x1, P0 ;  /* 0x00000001ff007807 */ /* 0x002fe40000000000 */
[----:B------:R-:W-:Y:S01]  /*36c0*/  SEL R10, R10, RZ, P0 ;  /* 0x000000ff0a0a7207 */ /* 0x000fe20000000000 */
[----:B------:R-:W-:Y:S01]  /*36d0*/  USEL UR6, URZ, 0x1, UP0 ;  /* 0x00000001ff067887 */ /* 0x000fe20008000000 */
[----:B------:R-:W-:Y:S01]  /*36e0*/  LOP3.LUT R9, R9, R0, RZ, 0x3c, !PT ;  /* 0x0000000009097212 */ /* 0x000fe200078e3cff */
[----:B------:R-:W-:Y:S01]  /*36f0*/  USEL UR15, UR15, URZ, UP0 ;  /* 0x000000ff0f0f7287 */ /* 0x000fe20008000000 */
[----:B------:R1:W-:Y:S03]  /*3700*/  UTCBAR [UR7], URZ ;  /* 0x000000ff070073e9 */ /* 0x0003e600080000ff */
[----:B------:R-:W-:Y:S01]  /*3710*/  LOP3.LUT R11, R11, UR6, RZ, 0x3c, !PT ;  /* 0x000000060b0b7c12 */ /* 0x000fe2000f8e3cff */
[----:B------:R-:W-:Y:S07]  /*3720*/  @P1 BRA `(.L_x_58) ;  /* 0xfffffff800381947 */ /* 0x000fee000383ffff */
[----:B------:R-:W2:Y:S01]  /*3730*/  S2UR UR4, SR_CgaCtaId ;  /* 0x00000000000479c3 */ /* 0x000ea20000008800 */
[----:B------:R-:W-:Y:S01]  /*3740*/  ELECT P0, URZ, PT ;  /* 0x0000000000ff782f */ /* 0x000fe20003800000 */
[----:B------:R-:W-:Y:S01]  /*3750*/  IMAD.MOV.U32 R0, RZ, RZ, 0x1 ;  /* 0x00000001ff007424 */ /* 0x000fe200078e00ff */
[----:B------:R-:W-:Y:S01]  /*3760*/  UIADD3 UR5, UPT, UPT, UR5, 0xb0, URZ ;  /* 0x000000b005057890 */ /* 0x000fe2000fffe0ff */
[----:B------:R-:W-:Y:S01]  /*3770*/  SHF.L.U32 R2, R11, 0x1f, RZ ;  /* 0x0000001f0b027819 */ /* 0x000fe200000006ff */
[----:B------:R-:W-:-:S03]  /*3780*/  UMOV UR6, 0x40 ;  /* 0x0000004000067882 */ /* 0x000fc60000000000 */
[----:B------:R-:W-:Y:S01]  /*3790*/  UVIRTCOUNT.DEALLOC.SMPOOL 0x80 ;  /* 0x000000800000784c */ /* 0x000fe20000000000 */
[----:B--2---:R-:W-:Y:S02]  /*37a0*/  ULEA UR4, UR4, UR6, 0x18 ;  /* 0x0000000604047291 */ /* 0x004fe4000f8ec0ff */
[----:B------:R-:W-:-:S07]  /*37b0*/  ULEA UR6, UR15, UR5, 0x3 ;  /* 0x000000050f067291 */ /* 0x000fce000f8e18ff */
[----:B------:R2:W-:Y:S02]  /*37c0*/  @P0 STS.U8 [UR4+0x1c], R0 ;  /* 0x00001c00ff000988 */ /* 0x0005e40008000004 */
[----:B------:R-:W4:Y:S02]  /*37d0*/  SYNCS.PHASECHK.TRANS64.TRYWAIT P0, [UR6], R2 ;  /* 0x00000002ff0075a7 */ /* 0x000f240008001106 */
[----:B--2-4-:R-:W-:Y:S05]  /*37e0*/  @!P0 BRA `(.L_x_59) ;  /* 0x0000003800cc8947 */ /* 0x014fea0003800000 */
.L_x_132:
[----:B-1----:R-:W-:-:S04]  /*37f0*/  UIADD3 UR7, UPT, UPT, UR15, 0x1, URZ ;  /* 0x000000010f077890 */ /* 0x002fc8000fffe0ff */
[----:B------:R-:W-:-:S04]  /*3800*/  UISETP.NE.AND UP0, UPT, UR7, 0x4, UPT ;  /* 0x000000040700788c */ /* 0x000fc8000bf05270 */
[----:B------:R-:W-:Y:S02]  /*3810*/  USEL UR8, URZ, 0x1, UP0 ;  /* 0x00000001ff087887 */ /* 0x000fe40008000000 */
[----:B------:R-:W-:-:S04]  /*3820*/  USEL UR7, UR7, URZ, UP0 ;  /* 0x000000ff07077287 */ /* 0x000fc80008000000 */
[----:B------:R-:W-:Y:S01]  /*3830*/  ULEA UR6, UR7, UR5, 0x3 ;  /* 0x0000000507067291 */ /* 0x000fe2000f8e18ff */
[----:B--2---:R-:W-:-:S04]  /*3840*/  LOP3.LUT R2, R11, UR8, RZ, 0x3c, !PT ;  /* 0x000000080b027c12 */ /* 0x004fc8000f8e3cff */
[----:B------:R-:W-:-:S04]  /*3850*/  SHF.L.U32 R3, R2, 0x1f, RZ ;  /* 0x0000001f02037819 */ /* 0x000fc800000006ff */
[----:B------:R-:W1:Y:S02]  /*3860*/  SYNCS.PHASECHK.TRANS64.TRYWAIT P0, [UR6], R3 ;  /* 0x00000003ff0075a7 */ /* 0x000e640008001106 */
[----:B-1----:R-:W-:Y:S05]  /*3870*/  @!P0 BRA `(.L_x_60) ;  /* 0x0000003800c08947 */ /* 0x002fea0003800000 */
.L_x_134:
        /* <DEDUP_REMOVED lines=9> */
.L_x_136:
[----:B------:R-:W-:-:S04]  /*3910*/  UIADD3 UR7, UPT, UPT, UR7, 0x1, URZ ;  /* 0x0000000107077890 */ /* 0x000fc8000fffe0ff */
[----:B------:R-:W-:-:S04]  /*3920*/  UISETP.NE.AND UP0, UPT, UR7, 0x4, UPT ;  /* 0x000000040700788c */ /* 0x000fc8000bf05270 */
[----:B------:R-:W-:Y:S02]  /*3930*/  USEL UR6, URZ, 0x1, UP0 ;  /* 0x00000001ff067887 */ /* 0x000fe40008000000 */
[----:B------:R-:W-:-:S04]  /*3940*/  USEL UR7, UR7, URZ, UP0 ;  /* 0x000000ff07077287 */ /* 0x000fc80008000000 */
[----:B------:R-:W-:Y:S01]  /*3950*/  ULEA UR7, UR7, UR5, 0x3 ;  /* 0x0000000507077291 */ /* 0x000fe2000f8e18ff */
[----:B------:R-:W-:-:S04]  /*3960*/  LOP3.LUT R2, R2, UR6, RZ, 0x3c, !PT ;  /* 0x0000000602027c12 */ /* 0x000fc8000f8e3cff */
[----:B------:R-:W-:-:S04]  /*3970*/  SHF.L.U32 R2, R2, 0x1f, RZ ;  /* 0x0000001f02027819 */ /* 0x000fc800000006ff */
[----:B------:R-:W2:Y:S02]  /*3980*/  SYNCS.PHASECHK.TRANS64.TRYWAIT P0, [UR7], R2 ;  /* 0x00000002ff0075a7 */ /* 0x000ea40008001107 */
[----:B--2---:R-:W-:Y:S05]  /*3990*/  @!P0 BRA `(.L_x_62) ;  /* 0x0000003800a88947 */ /* 0x004fea0003800000 */
.L_x_138:
[----:B------:R-:W-:Y:S01]  /*39a0*/  NOP ;  /* 0x0000000000007918 */ /* 0x000fe20000000000 */
[----:B-1----:R-:W1:Y:S01]  /*39b0*/  LDS R0, [UR4+0x14] ;  /* 0x00001404ff007984 */ /* 0x002e620008000800 */
[----:B------:R-:W-:Y:S01]  /*39c0*/  ULOP3.LUT UR6, UR16, 0xffff, URZ, 0xc0, !UPT ;  /* 0x0000ffff10067892 */ /* 0x000fe2000f8ec0ff */
[----:B------:R-:W-:Y:S01]  /*39d0*/  UMOV UR8, 0xffff ;  /* 0x0000ffff00087882 */ /* 0x000fe20000000000 */
[----:B------:R-:W-:Y:S02]  /*39e0*/  UMOV UR5, 0x1 ;  /* 0x0000000100057882 */ /* 0x000fe40000000000 */
[----:B------:R-:W-:-:S04]  /*39f0*/  USHF.R.U32.HI UR6, URZ, 0x5, UR6 ;  /* 0x00000005ff067899 */ /* 0x000fc80008011606 */
[----:B------:R-:W-:Y:S02]  /*3a00*/  USHF.L.U32 UR8, UR8, UR6, URZ ;  /* 0x0000000608087299 */ /* 0x000fe400080006ff */
[----:B------:R-:W-:-:S04]  /*3a10*/  USHF.L.U32 UR5, UR5, UR6, URZ ;  /* 0x0000000605057299 */ /* 0x000fc800080006ff */
[----:B-1----:R-:W-:-:S04]  /*3a20*/  LOP3.LUT R0, R0, UR8, RZ, 0xc0, !PT ;  /* 0x0000000800007c12 */ /* 0x002fc8000f8ec0ff */
[----:B------:R-:W-:-:S13]  /*3a30*/  ISETP.NE.AND P0, PT, R0, UR8, PT ;  /* 0x0000000800007c0c */ /* 0x000fda000bf05270 */
[----:B------:R-:W-:Y:S05]  /*3a40*/  @P0 BRA `(.L_x_63) ;  /* 0x0000000000580947 */ /* 0x000fea0003800000 */
[----:B------:R-:W1:Y:S02]  /*3a50*/  LDS R0, [UR4+0x18] ;  /* 0x00001804ff007984 */ /* 0x000e640008000800 */
[----:B-1----:R-:W-:-:S04]  /*3a60*/  LOP3.LUT R0, R0, UR5, RZ, 0xc0, !PT ;  /* 0x0000000500007c12 */ /* 0x002fc8000f8ec0ff */
[----:B------:R-:W-:-:S13]  /*3a70*/  ISETP.NE.AND P0, PT, R0, UR5, PT ;  /* 0x0000000500007c0c */ /* 0x000fda000bf05270 */
[----:B------:R-:W-:Y:S05]  /*3a80*/  @P0 BRA `(.L_x_64) ;  /* 0x00000000003c0947 */ /* 0x000fea0003800000 */
[----:B------:R-:W1:Y:S01]  /*3a90*/  S2R R2, SR_LANEID ;  /* 0x0000000000027919 */ /* 0x000e620000000000 */
[----:B------:R-:W-:Y:S01]  /*3aa0*/  ULOP3.LUT UR8, URZ, UR8, URZ, 0x33, !UPT ;  /* 0x00000008ff087292 */ /* 0x000fe2000f8e33ff */
[----:B------:R-:W-:Y:S02]  /*3ab0*/  VOTEU.ANY UR7, UPT, PT ;  /* 0x0000000000077886 */ /* 0x000fe400038e0100 */
[----:B------:R-:W-:-:S03]  /*3ac0*/  UFLO.U32 UR7, UR7 ;  /* 0x00000007000772bd */ /* 0x000fc600080e0000 */
[----:B------:R-:W-:-:S04]  /*3ad0*/  IMAD.U32 R0, RZ, RZ, UR8 ;  /* 0x00000008ff007e24 */ /* 0x000fc8000f8e00ff */
[----:B------:R2:W4:Y:S02]  /*3ae0*/  REDUX UR6, R0 ;  /* 0x00000000000673c4 */ /* 0x0005240000000000 */
[----:B------:R1:W-:Y:S02]  /*3af0*/  UTCATOMSWS.AND URZ, UR8 ;  /* 0x0000000800ff79e3 */ /* 0x0003e40008000000 */
[----:B-1----:R-:W-:Y:S02]  /*3b00*/  ISETP.EQ.U32.AND P0, PT, R2, UR7, PT ;  /* 0x0000000702007c0c */ /* 0x002fe4000bf02070 */
[----:B--2---:R-:W-:Y:S02]  /*3b10*/  LOP3.LUT R0, RZ, UR5, RZ, 0x33, !PT ;  /* 0x00000005ff007c12 */ /* 0x004fe4000f8e33ff */
[----:B----4-:R-:W-:Y:S02]  /*3b20*/  MOV R2, UR6 ;  /* 0x0000000600027c02 */ /* 0x010fe40008000f00 */
[----:B------:R-:W1:Y:S07]  /*3b30*/  REDUX UR5, R0 ;  /* 0x00000000000573c4 */ /* 0x000e6e0000000000 */
[----:B------:R2:W-:Y:S01]  /*3b40*/  @P0 ATOMS.AND RZ, [UR4+0x14], R2 ;  /* 0x00001402ffff098c */ /* 0x0005e2000a800004 */
[----:B-1----:R-:W-:-:S05]  /*3b50*/  IMAD.U32 R0, RZ, RZ, UR5 ;  /* 0x00000005ff007e24 */ /* 0x002fca000f8e00ff */
[----:B------:R2:W-:Y:S01]  /*3b60*/  @P0 ATOMS.AND RZ, [UR4+0x18], R0 ;  /* 0x00001800ffff098c */ /* 0x0005e2000a800004 */
[----:B------:R-:W-:Y:S05]  /*3b70*/  BRA `(.L_x_65) ;  /* 0x0000000000147947 */ /* 0x000fea0003800000 */
.L_x_64:
[----:B------:R-:W-:Y:S02]  /*3b80*/  MOV R2, 0x3ba0 ;  /* 0x00003ba000027802 */ /* 0x000fe40000000f00 */
[----:B---3-5:R-:W-:Y:S05]  /*3b90*/  CALL.REL.NOINC `($__internal_0_$__cuda_sm10x_tcgen05_guardrail_trap_col_being_dealloced_not_returned_by_alloc) ;  /* 0x0000003c001c7944 */ /* 0x028fea0003c00000 */
[----:B------:R-:W-:Y:S05]  /*3ba0*/  BRA `(.L_x_65) ;  /* 0x0000000000087947 */ /* 0x000fea0003800000 */
.L_x_63:
[----:B------:R-:W-:Y:S02]  /*3bb0*/  MOV R2, 0x3bd0 ;  /* 0x00003bd000027802 */ /* 0x000fe40000000f00 */
[----:B---3-5:R-:W-:Y:S05]  /*3bc0*/  CALL.REL.NOINC `($__internal_2_$__cuda_sm10x_tcgen05_guardrail_trap_unallocated_columns_being_dealloced) ;  /* 0x0000003c00287944 */ /* 0x028fea0003c00000 */
.L_x_65:
[----:B------:R-:W-:Y:S01]  /*3bd0*/  NOP ;  /* 0x0000000000007918 */ /* 0x000fe20000000000 */
[----:B------:R-:W-:Y:S05]  /*3be0*/  EXIT ;  /* 0x000000000000794d */ /* 0x000fea0003800000 */
.L_x_47:
[----:B------:R-:W-:-:S09]  /*3bf0*/  UISETP.NE.OR UP2, UPT, UR8, 0x3, !UP2 ;  /* 0x000000030800788c */ /* 0x000fd2000d745670 */
[----:B------:R-:W-:Y:S05]  /*3c00*/  BRA.U UP2, `(.L_x_66) ;  /* 0x0000000d02ac7547 */ /* 0x000fea000b800000 */
[----:B------:R-:W1:Y:S01]  /*3c10*/  LDC R0, c[0x0][0xb30] ;  /* 0x0002cc00ff007b82 */ /* 0x000e620000000800 */
[----:B------:R-:W2:Y:S01]  /*3c20*/  LDCU.64 UR8, c[0x0][0x888] ;  /* 0x00011100ff0877ac */ /* 0x000ea20008000a00 */
[----:B------:R-:W-:Y:S01]  /*3c30*/  IMAD.MOV.U32 R32, RZ, RZ, 0x1 ;  /* 0x00000001ff207424 */ /* 0x000fe200078e00ff */
[----:B------:R-:W-:Y:S01]  /*3c40*/  CS2R R28, SRZ ;  /* 0x00000000001c7805 */ /* 0x000fe2000001ff00 */
[----:B------:R-:W-:Y:S01]  /*3c50*/  IMAD.MOV.U32 R25, RZ, RZ, 0x2000 ;  /* 0x00002000ff197424 */ /* 0x000fe200078e00ff */
[----:B------:R-:W4:Y:S03]  /*3c60*/  LDCU.64 UR4, c[0x0][0x890] ;  /* 0x00011200ff0477ac */ /* 0x000f260008000a00 */
[----:B------:R-:W3:Y:S01]  /*3c70*/  LDC R24, c[0x0][0x370] ;  /* 0x0000dc00ff187b82 */ /* 0x000ee20000000800 */
[----:B------:R-:W-:Y:S01]  /*3c80*/  UMOV UR7, 0x400 ;  /* 0x0000040000077882 */ /* 0x000fe20000000000 */
[----:B------:R-:W-:-:S02]  /*3c90*/  UPLOP3.LUT UP1, UPT, UPT, UPT, UPT, 0x40, 0x4 ;  /* 0x000000000004789c */ /* 0x000fc40003f2e870 */
[----:B------:R-:W-:Y:S01]  /*3ca0*/  ULEA UR7, UR37, UR7, 0x18 ;  /* 0x0000000725077291 */ /* 0x000fe2000f8ec0ff */
[----:B------:R-:W-:-:S03]  /*3cb0*/  UMOV UR13, URZ ;  /* 0x000000ff000d7c82 */ /* 0x000fc60008000000 */
[----:B------:R-:W3:Y:S01]  /*3cc0*/  LDC R3, c[0x0][0xb0c] ;  /* 0x0002c300ff037b82 */ /* 0x000ee20000000800 */
[----:B--2---:R-:W-:Y:S02]  /*3cd0*/  UISETP.NE.U32.AND UP3, UPT, UR8, URZ, UPT ;  /* 0x000000ff0800728c */ /* 0x004fe4000bf65070 */
[----:B----4-:R-:W-:-:S05]  /*3ce0*/  UISETP.NE.U32.AND UP4, UPT, UR4, URZ, UPT ;  /* 0x000000ff0400728c */ /* 0x010fca000bf85070 */
[----:B------:R-:W2:Y:S01]  /*3cf0*/  LDC R18, c[0x0][0xb20] ;  /* 0x0002c800ff127b82 */ /* 0x000ea20000000800 */
[----:B-1----:R-:W-:Y:S01]  /*3d00*/  ISETP.NE.AND P1, PT, R0, 0x1, PT ;  /* 0x000000010000780c */ /* 0x002fe20003f25270 */
[----:B------:R-:W-:Y:S02]  /*3d10*/  UISETP.NE.AND.EX UP3, UPT, UR9, URZ, UPT, UP3 ;  /* 0x000000ff0900728c */ /* 0x000fe4000bf65330 */
[----:B------:R-:W-:-:S04]  /*3d20*/  UISETP.NE.AND.EX UP4, UPT, UR5, URZ, UPT, UP4 ;  /* 0x000000ff0500728c */ /* 0x000fc8000bf85340 */
[----:B------:R-:W1:Y:S08]  /*3d30*/  LDC.64 R30, c[0x0][0x348] ;  /* 0x0000d200ff1e7b82 */ /* 0x000e700000000a00 */
[----:B------:R-:W4:Y:S08]  /*3d40*/  LDC.64 R16, c[0x0][0xb10] ;  /* 0x0002c400ff107b82 */ /* 0x000f300000000a00 */
[----:B------:R-:W1:Y:S08]  /*3d50*/  LDC.64 R6, c[0x0][0xb18] ;  /* 0x0002c600ff067b82 */ /* 0x000e700000000a00 */
[----:B------:R-:W1:Y:S08]  /*3d60*/  LDC.64 R4, c[0x0][0xb28] ;  /* 0x0002ca00ff047b82 */ /* 0x000e700000000a00 */
[----:B--23--:R-:W1:Y:S02]  /*3d70*/  LDC R19, c[0x0][0x374] ;  /* 0x0000dd00ff137b82 */ /* 0x00ce640000000800 */
.L_x_75:
[C---:B------:R-:W-:Y:S02]  /*3d80*/  LEA R0, R29.reuse, UR7, 0x3 ;  /* 0x000000071d007c11 */ /* 0x040fe4000f8e18ff */
[----:B------:R-:W-:Y:S02]  /*3d90*/  SHF.L.U32 R2, R28, 0x1f, RZ ;  /* 0x0000001f1c027819 */ /* 0x000fe400000006ff */
[----:B------:R-:W-:Y:S02]  /*3da0*/  LEA R20, R29, UR7, 0x4 ;  /* 0x000000071d147c11 */ /* 0x000fe4000f8e20ff */
[----:B--2---:R-:W2:Y:S02]  /*3db0*/  SYNCS.PHASECHK.TRANS64.TRYWAIT P0, [R0+URZ+0x70], R2 ;  /* 0x00007002000075a7 */ /* 0x004ea400080011ff */
[----:B--2---:R-:W-:Y:S05]  /*3dc0*/  @!P0 BRA `(.L_x_67) ;  /* 0x0000003400b48947 */ /* 0x004fea0003800000 */
.L_x_139:
[----:B------:R-:W-:Y:S01]  /*3dd0*/  ISETP.GE.AND P0, PT, R26, 0x1, PT ;  /* 0x000000011a00780c */ /* 0x000fe20003f06270 */
[----:B------:R-:W3:Y:S01]  /*3de0*/  LDS.128 R20, [R20+0x100] ;  /* 0x0001000014147984 */ /* 0x000ee20000000c00 */
[----:B--2---:R-:W-:Y:S01]  /*3df0*/  VIADD R0, R0, 0x80 ;  /* 0x0000008000007836 */ /* 0x004fe20000000000 */
[----:B------:R-:W-:Y:S01]  /*3e00*/  @!PT LDS RZ, [RZ] ;  /* 0x00000000fffff984 */ /* 0x000fe20000000800 */
[----:B------:R-:W-:Y:S01]  /*3e10*/  @!PT LDS RZ, [RZ] ;  /* 0x00000000fffff984 */ /* 0x000fe20000000800 */
[----:B------:R-:W-:Y:S01]  /*3e20*/  @!PT LDS RZ, [RZ] ;  /* 0x00000000fffff984 */ /* 0x000fe20000000800 */
[----:B------:R-:W-:Y:S01]  /*3e30*/  @!PT LDS RZ, [RZ] ;  /* 0x00000000fffff984 */ /* 0x000fe20000000800 */
[----:B------:R2:W-:Y:S06]  /*3e40*/  MEMBAR.ALL.CTA ;  /* 0x0000000000007992 */ /* 0x0005ec0000008000 */
[----:B--2---:R-:W2:Y:S01]  /*3e50*/  FENCE.VIEW.ASYNC.S ;  /* 0x00000000000073c6 */ /* 0x004ea20000000000 */
[----:B------:R-:W-:Y:S04]  /*3e60*/  PRMT R0, RZ, 0x654, R0 ;  /* 0x00000654ff007816 */ /* 0x000fe80000000000 */
[----:B--2---:R2:W-:Y:S01]  /*3e70*/  SYNCS.ARRIVE.TRANS64.RED.A1T0 RZ, [R0+URZ], RZ ;  /* 0x000000ff00ff79a7 */ /* 0x0045e200081004ff */
[----:B---3--:R-:W-:Y:S11]  /*3e80*/  LOP3.LUT P3, RZ, R22, 0x1, RZ, 0xc0, !PT ;  /* 0x0000000116ff7812 */ /* 0x008ff6000786c0ff */
[----:B------:R-:W-:Y:S02]  /*3e90*/  @!UPT UIADD3 URZ, UPT, UPT, URZ, URZ, URZ ;  /* 0x000000fffffff290 */ /* 0x000fe4000fffe0ff */
[----:B------:R-:W-:Y:S02]  /*3ea0*/  @P3 MOV R11, R20 ;  /* 0x00000014000b3202 */ /* 0x000fe40000000f00 */
[----:B------:R-:W-:Y:S01]  /*3eb0*/  @P3 LOP3.LUT R10, R21, 0xffff, RZ, 0xc0, !PT ;  /* 0x0000ffff150a3812 */ /* 0x000fe200078ec0ff */
[----:B--2---:R-:W-:Y:S06]  /*3ec0*/  @!P0 BRA `(.L_x_68) ;  /* 0x0000000000a48947 */ /* 0x004fec0003800000 */
[-C--:B-1----:R-:W-:Y:S01]  /*3ed0*/  IMAD.HI.U32 R0, R19, R7.reuse, RZ ;  /* 0x0000000713007227 */ /* 0x082fe200078e00ff */
[----:B------:R-:W-:Y:S02]  /*3ee0*/  ISETP.NE.AND P0, PT, R6, 0x1, PT ;  /* 0x000000010600780c */ /* 0x000fe40003f05270 */
[----:B------:R-:W-:Y:S01]  /*3ef0*/  ISETP.NE.AND P2, PT, R26, 0x1, PT ;  /* 0x000000011a00780c */ /* 0x000fe20003f45270 */
[----:B----4-:R-:W-:Y:S01]  /*3f00*/  IMAD.HI.U32 R9, R24, R16, RZ ;  /* 0x0000001018097227 */ /* 0x010fe200078e00ff */
[----:B------:R-:W-:Y:S02]  /*3f10*/  SHF.R.U32.HI R0, RZ, R18, R0 ;  /* 0x00000012ff007219 */ /* 0x000fe40000011600 */
[----:B------:R-:W-:Y:S01]  /*3f20*/  ISETP.NE.AND P4, PT, R3, 0x1, PT ;  /* 0x000000010300780c */ /* 0x000fe20003f85270 */
[----:B------:R-:W-:Y:S01]  /*3f30*/  IMAD.HI.U32 R13, R10, R7, RZ ;  /* 0x000000070a0d7227 */ /* 0x000fe200078e00ff */
[----:B------:R-:W-:Y:S02]  /*3f40*/  SHF.R.U32.HI R9, RZ, R17, R9 ;  /* 0x00000011ff097219 */ /* 0x000fe40000011609 */
[----:B------:R-:W-:Y:S01]  /*3f50*/  SEL R0, R19, R0, !P0 ;  /* 0x0000000013007207 */ /* 0x000fe20004000000 */
[----:B------:R-:W-:Y:S01]  /*3f60*/  IMAD.HI.U32 R12, R11, R16, RZ ;  /* 0x000000100b0c7227 */ /* 0x000fe200078e00ff */
[----:B------:R-:W-:Y:S03]  /*3f70*/  SEL R9, R24, R9, !P4 ;  /* 0x0000000918097207 */ /* 0x000fe60006000000 */
[-C--:B------:R-:W-:Y:S01]  /*3f80*/  IMAD.HI.U32 R8, R0, R4.reuse, RZ ;  /* 0x0000000400087227 */ /* 0x080fe200078e00ff */
[----:B------:R-:W-:Y:S03]  /*3f90*/  SHF.R.U32.HI R12, RZ, R17, R12 ;  /* 0x00000011ff0c7219 */ /* 0x000fe6000001160c */
[----:B------:R-:W-:Y:S01]  /*3fa0*/  IMAD.HI.U32 R2, R9, R4, RZ ;  /* 0x0000000409027227 */ /* 0x000fe200078e00ff */
[-C--:B------:R-:W-:Y:S02]  /*3fb0*/  @P2 SHF.R.U32.HI R0, RZ, R5.reuse, R8 ;  /* 0x00000005ff002219 */ /* 0x080fe40000011608 */
[----:B------:R-:W-:Y:S02]  /*3fc0*/  SHF.R.U32.HI R8, RZ, R18, R13 ;  /* 0x00000012ff087219 */ /* 0x000fe4000001160d */
[----:B------:R-:W-:Y:S01]  /*3fd0*/  @P2 SHF.R.U32.HI R9, RZ, R5, R2 ;  /* 0x00000005ff092219 */ /* 0x000fe20000011602 */
[----:B------:R-:W-:Y:S01]  /*3fe0*/  IMAD R0, R26, R0, RZ ;  /* 0x000000001a007224 */ /* 0x000fe200078e02ff */
[----:B------:R-:W-:Y:S02]  /*3ff0*/  SEL R8, R10, R8, !P0 ;  /* 0x000000080a087207 */ /* 0x000fe40004000000 */
[----:B------:R-:W-:Y:S01]  /*4000*/  SEL R2, R11, R12, !P4 ;  /* 0x0000000c0b027207 */ /* 0x000fe20006000000 */
[----:B------:R-:W-:Y:S01]  /*4010*/  IMAD R12, R26, R9, RZ ;  /* 0x000000091a0c7224 */ /* 0x000fe200078e02ff */
[C---:B------:R-:W-:Y:S01]  /*4020*/  ISETP.GE.AND P0, PT, R8.reuse, R0, PT ;  /* 0x000000000800720c */ /* 0x040fe20003f06270 */
[----:B------:R-:W-:Y:S03]  /*4030*/  IMAD.HI.U32 R0, R8, R4, RZ ;  /* 0x0000000408007227 */ /* 0x000fe600078e00ff */
[----:B------:R-:W-:Y:S02]  /*4040*/  ISETP.GE.OR P0, PT, R2, R12, P0 ;  /* 0x0000000c0200720c */ /* 0x000fe40000706670 */
[-C--:B------:R-:W-:Y:S04]  /*4050*/  SHF.R.U32.HI R0, RZ, R5.reuse, R0 ;  /* 0x00000005ff007219 */ /* 0x080fe80000011600 */
[----:B------:R-:W-:Y:S05]  /*4060*/  SEL R13, R8, R0, !P2 ;  /* 0x00000000080d7207 */ /* 0x000fea0005000000 */
[----:B------:R-:W-:Y:S02]  /*4070*/  IMAD.MOV R12, RZ, RZ, -R13 ;  /* 0x000000ffff0c7224 */ /* 0x000fe400078e0a0d */
[----:B------:R-:W-:Y:S04]  /*4080*/  @!P0 IMAD.HI.U32 R0, R2, R4, RZ ;  /* 0x0000000402008227 */ /* 0x000fe800078e00ff */
[----:B------:R-:W-:Y:S01]  /*4090*/  IMAD R12, R26, R12, R8 ;  /* 0x0000000c1a0c7224 */ /* 0x000fe200078e0208 */
[----:B------:R-:W-:Y:S04]  /*40a0*/  @!P0 SHF.R.U32.HI R0, RZ, R5, R0 ;  /* 0x00000005ff008219 */ /* 0x000fe80000011600 */
[----:B------:R-:W-:Y:S04]  /*40b0*/  @!P0 SEL R0, R2, R0, !P2 ;  /* 0x0000000002008207 */ /* 0x000fe80005000000 */
[----:B------:R-:W-:Y:S01]  /*40c0*/  @!P0 IADD3 R13, PT, PT, R13, -R0, RZ ;  /* 0x800000000d0d8210 */ /* 0x000fe20007ffe0ff */
[----:B------:R-:W-:Y:S01]  /*40d0*/  @!P0 IMAD R0, R9, R12, R0 ;  /* 0x0000000c09008224 */ /* 0x000fe200078e0200 */
[----:B------:R-:W-:Y:S01]  /*40e0*/  IADD3 R9, PT, PT, -R8, RZ, RZ ;  /* 0x000000ff08097210 */ /* 0x000fe20007ffe1ff */
[--C-:B------:R-:W-:Y:S02]  /*40f0*/  IMAD.MOV R12, RZ, RZ, -R2.reuse ;  /* 0x000000ffff0c7224 */ /* 0x100fe400078e0a02 */
[----:B------:R-:W-:Y:S02]  /*4100*/  @!P0 IMAD R8, R13, R26, R2 ;  /* 0x0000001a0d088224 */ /* 0x000fe400078e0202 */
[----:B------:R-:W-:Y:S02]  /*4110*/  @!P0 IMAD.MOV.U32 R2, RZ, RZ, R0 ;  /* 0x000000ffff028224 */ /* 0x000fe400078e0000 */
[----:B------:R-:W-:Y:S02]  /*4120*/  IMAD R11, R3, R12, R11 ;  /* 0x0000000c030b7224 */ /* 0x000fe400078e020b */
[----:B------:R-:W-:Y:S02]  /*4130*/  IMAD R10, R6, R9, R10 ;  /* 0x00000009060a7224 */ /* 0x000fe400078e020a */
[----:B------:R-:W-:Y:S02]  /*4140*/  IMAD R11, R2, R3, R11 ;  /* 0x00000003020b7224 */ /* 0x000fe400078e020b */
[----:B------:R-:W-:Y:S02]  /*4150*/  IMAD R10, R8, R6, R10 ;  /* 0x00000006080a7224 */ /* 0x000fe400078e020a */
.L_x_68:
[----:B------:R-:W-:Y:S05]  /*4160*/  BRA.U UP1, `(.L_x_69) ;  /* 0x0000000101107547 */ /* 0x000fea000b800000 */
[----:B------:R-:W-:Y:S04]  /*4170*/  MOV R2, UR6 ;  /* 0x0000000600027c02 */ /* 0x000fe80008000f00 */
[----:B------:R-:W-:Y:S04]  /*4180*/  SHF.L.U32 R2, R2, 0x1f, RZ ;  /* 0x0000001f02027819 */ /* 0x000fe800000006ff */
[----:B------:R-:W2:Y:S02]  /*4190*/  SYNCS.PHASECHK.TRANS64.TRYWAIT P0, [UR7+0x68], R2 ;  /* 0x00006802ff0075a7 */ /* 0x000ea40008001107 */
[----:B--2---:R-:W-:Y:S05]  /*41a0*/  @!P0 BRA `(.L_x_70) ;  /* 0x0000003000d08947 */ /* 0x004fea0003800000 */
.L_x_69:
[----:B------:R-:W-:Y:S02]  /*41b0*/  R2UR UR11, R15 ;  /* 0x000000000f0b72ca */ /* 0x000fe400000e0000 */
[----:B------:R-:W-:Y:S02]  /*41c0*/  R2UR UR10, R14 ;  /* 0x000000000e0a72ca */ /* 0x000fe400000e0000 */
[----:B------:R-:W-:Y:S04]  /*41d0*/  ISETP.NE.U32.AND P2, PT, RZ, UR4, PT ;  /* 0x00000004ff007c0c */ /* 0x000fe8000bf45070 */
[----:B------:R-:W-:Y:S05]  /*41e0*/  ISETP.NE.AND.EX P2, PT, RZ, UR5, PT, P2 ;  /* 0x00000005ff007c0c */ /* 0x000fea000bf45320 */
[----:B------:R-:W-:Y:S02]  /*41f0*/  USHF.L.U32 UR11, UR11, 0x6, URZ ;  /* 0x000000060b0b7899 */ /* 0x000fe400080006ff */
[----:B------:R-:W-:Y:S01]  /*4200*/  USHF.L.U32 UR10, UR10, 0x6, URZ ;  /* 0x000000060a0a7899 */ /* 0x000fe200080006ff */
[----:B------:R-:W-:Y:S11]  /*4210*/  BRA.U !UP4, `(.L_x_71) ;  /* 0x000000010c347547 */ /* 0x000ff6000b800000 */
[----:B------:R-:W-:Y:S01]  /*4220*/  UPLOP3.LUT UP0, UPT, UPT, UPT, UP3, 0x80, 0x8 ;  /* 0x000000000008789c */ /* 0x000fe20003f0f030 */
[----:B--2---:R-:W-:Y:S02]  /*4230*/  HFMA2 R0, -RZ, RZ, 0, 5.9604644775390625e-08 ;  /* 0x00000001ff007431 */ /* 0x004fe400000001ff */
[----:B------:R-:W-:Y:S03]  /*4240*/  IMAD.MOV.U32 R64, RZ, RZ, 0x1 ;  /* 0x00000001ff407424 */ /* 0x000fe600078e00ff */
[----:B------:R-:W-:Y:S05]  /*4250*/  PLOP3.LUT P0, PT, PT, PT, UP0, 0x80, 0x8 ;  /* 0x000000000008781c */ /* 0x000fea0003f0f008 */
[----:B------:R-:W2:Y:S01]  /*4260*/  @UP0 LDCU.64 UR14, c[0x0][0x888] ;  /* 0x00011100ff0e07ac */ /* 0x000ea20008000a00 */
[----:B------:R-:W-:Y:S07]  /*4270*/  @UP0 UIMAD UR8, UR36, UR4, URZ ;  /* 0x00000004240802a4 */ /* 0x000fee000f8e02ff */
[----:B------:R-:W-:Y:S01]  /*4280*/  @!P0 PRMT R64, R0, 0x7610, R64 ;  /* 0x0000761000408816 */ /* 0x000fe20000000040 */
[----:B--2---:R-:W-:Y:S03]  /*4290*/  @UP0 UIMAD.WIDE UR14, UR8, 0x4, UR14 ;  /* 0x00000004080e08a5 */ /* 0x004fe6000f8e020e */
[----:B------:R-:W2:Y:S03]  /*42a0*/  @!UP0 LDCU UR8, c[0x0][0x880] ;  /* 0x00011000ff0887ac */ /* 0x000ea60008000800 */
[----:B------:R-:W-:Y:S01]  /*42b0*/  IMAD.U32 R8, RZ, RZ, UR14 ;  /* 0x0000000eff087e24 */ /* 0x000fe2000f8e00ff */
[----:B------:R-:W-:Y:S05]  /*42c0*/  MOV R9, UR15 ;  /* 0x0000000f00097c02 */ /* 0x000fea0008000f00 */
[----:B-----5:R3:W5:Y:S02]  /*42d0*/  @P0 LDG.E R35, desc[UR46][R8.64] ;  /* 0x0000002e08230981 */ /* 0x020764000c1e1900 */
[----:B--23--:R-:W-:Y:S07]  /*42e0*/  @!P0 IMAD.U32 R35, RZ, RZ, UR8 ;  /* 0x00000008ff238e24 */ /* 0x00cfee000f8e00ff */
.L_x_71:
[----:B-----5:R-:W-:Y:S01]  /*42f0*/  @!P2 FSETP.EQ.AND P0, PT, R35, RZ, PT ;  /* 0x000000ff2300a20b */ /* 0x020fe20003f02000 */
[----:B------:R-:W-:Y:S01]  /*4300*/  @!UPT UIADD3 URZ, UPT, UPT, URZ, URZ, URZ ;  /* 0x000000fffffff290 */ /* 0x000fe2000fffe0ff */
[----:B------:R-:W-:Y:S11]  /*4310*/  @!P2 BRA `(.L_x_72) ;  /* 0x000000000014a947 */ /* 0x000ff60003800000 */
[----:B------:R-:W-:Y:S02]  /*4320*/  LOP3.LUT P2, RZ, R64, 0xff, RZ, 0xc0, !PT ;  /* 0x000000ff40ff7812 */ /* 0x000fe4000784c0ff */
[----:B------:R-:W-:Y:S04]  /*4330*/  PLOP3.LUT P0, PT, PT, PT, UP0, 0x80, 0x8 ;  /* 0x000000000008781c */ /* 0x000fe80003f0f008 */
[----:B------:R-:W-:Y:S07]  /*4340*/  PLOP3.LUT P0, PT, P0, PT, PT, 0x8, 0x80 ;  /* 0x000000000080781c */ /* 0x000fee000070e170 */
[----:B------:R-:W-:Y:S11]  /*4350*/  @P2 FSETP.EQ.AND P0, PT, R35, RZ, PT ;  /* 0x000000ff2300220b */ /* 0x000ff60003f02000 */
[----:B------:R-:W-:Y:S02]  /*4360*/  @!UPT UIADD3 URZ, UPT, UPT, URZ, URZ, URZ ;  /* 0x000000fffffff290 */ /* 0x000fe4000fffe0ff */
.L_x_72:
[----:B------:R-:W-:Y:S01]  /*4370*/  ULEA UR15, UR13, UR7, 0x3 ;  /* 0x000000070d0f7291 */ /* 0x000fe2000f8e18ff */
[----:B------:R-:W-:Y:S02]  /*4380*/  SHF.L.U32 R9, R32, 0x1f, RZ ;  /* 0x0000001f20097819 */ /* 0x000fe400000006ff */
[----:B------:R-:W-:Y:S04]  /*4390*/  ELECT P4, URZ, PT ;  /* 0x0000000000ff782f */ /* 0x000fe80003880000 */
[----:B------:R-:W-:Y:S02]  /*43a0*/  PLOP3.LUT P4, PT, P0, P4, PT, 0xf2, 0x2f ;  /* 0x00000000002f781c */ /* 0x000fe40000789e72 */
[----:B------:R-:W3:Y:S11]  /*43b0*/  SYNCS.PHASECHK.TRANS64.TRYWAIT P2, [UR15+0x48], R9 ;  /* 0x00004809ff0075a7 */ /* 0x000ef6000804110f */
[----:B-1----:R-:W-:Y:S05]  /*43c0*/  @!P4 IADD3 R8, P0, PT, R30, 0x580, RZ ;  /* 0x000005801e08c810 */ /* 0x002fea0007f1e0ff */
[----:B--2---:R-:W-:Y:S01]  /*43d0*/  @!P4 IMAD.X R2, RZ, RZ, R31, P0 ;  /* 0x000000ffff02c224 */ /* 0x004fe200000e061f */
[----:B---3--:R-:W-:Y:S07]  /*43e0*/  @!P2 BRA `(.L_x_73) ;  /* 0x000000300058a947 */ /* 0x008fee0003800000 */
.L_x_142:
[----:B------:R-:W2:Y:S01]  /*43f0*/  LDC.64 R12, c[0x0][0xb18] ;  /* 0x0002c600ff0c7b82 */ /* 0x000ea20000000a00 */
[----:B------:R-:W-:Y:S01]  /*4400*/  @!P4 R2UR UR8, R2 ;  /* 0x000000000208c2ca */ /* 0x000fe200000e0000 */
[----:B------:R-:W-:Y:S01]  /*4410*/  VOTEU.ALL UP2, P4 ;  /* 0x0000000000ff7886 */ /* 0x000fe20002040000 */
[----:B------:R-:W-:Y:S01]  /*4420*/  @!P4 R2UR UR9, R8 ;  /* 0x000000000809c2ca */ /* 0x000fe200000e0000 */
[----:B------:R-:W-:Y:S01]  /*4430*/  VOTEU.ALL UP1, P4 ;  /* 0x0000000000ff7886 */ /* 0x000fe20002020000 */
[----:B-1----:R-:W-:Y:S03]  /*4440*/  @!P4 IMAD.MOV.U32 R0, RZ, RZ, 0x2000 ;  /* 0x00002000ff00c424 */ /* 0x002fe600078e00ff */
[----:B------:R-:W1:Y:S01]  /*4450*/  @!P1 LDC R2, c[0x0][0xb0c] ;  /* 0x0002c300ff029b82 */ /* 0x000e620000000800 */
[----:B------:R-:W-:Y:S01]  /*4460*/  UMOV UR20, 0x0 ;  /* 0x0000000000147882 */ /* 0x000fe20000000000 */
[----:B------:R-:W-:Y:S01]  /*4470*/  UMOV UR21, 0x10000000 ;  /* 0x1000000000157882 */ /* 0x000fe20000000000 */
[----:B------:R-:W-:Y:S01]  /*4480*/  UMOV UR12, UR36 ;  /* 0x00000024000c7c82 */ /* 0x000fe20008000000 */
[----:B------:R-:W-:Y:S01]  /*4490*/  UIADD3 UR14, UPT, UPT, UR13, 0x1, URZ ;  /* 0x000000010d0e7890 */ /* 0x000fe2000fffe0ff */
[----:B------:R-:W-:Y:S01]  /*44a0*/  @P3 SHF.R.U32.HI R27, RZ, 0x10, R21 ;  /* 0x00000010ff1b3819 */ /* 0x000fe20000011615 */
[----:B------:R-:W-:Y:S02]  /*44b0*/  VIADD R29, R29, 0x1 ;  /* 0x000000011d1d7836 */ /* 0x000fe40000000000 */
[----:B------:R-:W-:Y:S01]  /*44c0*/  IMAD.U32 R9, RZ, RZ, UR8 ;  /* 0x00000008ff097e24 */ /* 0x000fe2000f8e00ff */
[----:B------:R-:W-:Y:S01]  /*44d0*/  @!UP2 ULEA UR8, UR13, UR7, 0xd ;  /* 0x000000070d08a291 */ /* 0x000fe2000f8e68ff */
[----:B------:R-:W-:Y:S01]  /*44e0*/  IMAD.U32 R8, RZ, RZ, UR9 ;  /* 0x00000009ff087e24 */ /* 0x000fe2000f8e00ff */
[----:B------:R-:W-:Y:S02]  /*44f0*/  UIADD3 UR9, UPT, UPT, UR15, 0x30, URZ ;  /* 0x000000300f097890 */ /* 0x000fe4000fffe0ff */
[----:B------:R-:W-:Y:S01]  /*4500*/  @!P4 R2UR UR19, R9 ;  /* 0x000000000913c2ca */ /* 0x000fe200000e0000 */
[----:B------:R-:W-:Y:S01]  /*4510*/  @!UP2 UIADD3 UR8, UPT, UPT, UR8, 0x400, URZ ;  /* 0x000004000808a890 */ /* 0x000fe2000fffe0ff */
[----:B------:R-:W-:Y:S01]  /*4520*/  @!P4 R2UR UR18, R8 ;  /* 0x000000000812c2ca */ /* 0x000fe200000e0000 */
[----:B------:R-:W-:Y:S01]  /*4530*/  UISETP.NE.AND UP5, UPT, UR14, 0x3, UPT ;  /* 0x000000030e00788c */ /* 0x000fe2000bfa5270 */
[----:B------:R-:W3:Y:S01]  /*4540*/  LDC.64 R8, c[0x0][0xb10] ;  /* 0x0002c400ff087b82 */ /* 0x000ee20000000a00 */
[----:B------:R-:W-:Y:S02]  /*4550*/  UPRMT UR16, UR37, 0x654, UR9 ;  /* 0x0000065425107896 */ /* 0x000fe40008000009 */
[----:B------:R-:W-:Y:S02]  /*4560*/  USEL UR17, URZ, 0x1, UP5 ;  /* 0x00000001ff117887 */ /* 0x000fe4000a800000 */
[----:B------:R-:W-:Y:S04]  /*4570*/  USEL UR14, UR14, URZ, UP5 ;  /* 0x000000ff0e0e7287 */ /* 0x000fe8000a800000 */
[----:B------:R-:W-:Y:S01]  /*4580*/  ULEA UR13, UR14, UR7, 0x3 ;  /* 0x000000070e0d7291 */ /* 0x000fe2000f8e18ff */
[----:B------:R-:W-:Y:S01]  /*4590*/  LOP3.LUT R32, R32, UR17, RZ, 0x3c, !PT ;  /* 0x0000001120207c12 */ /* 0x000fe2000f8e3cff */
[----:B------:R1:W-:Y:S01]  /*45a0*/  @!UP1 UTMALDG.3D [UR8], [UR18], desc[UR20] ;  /* 0x00001408120095b4 */ /* 0x0003e20008011000 */
[----:B------:R5:W-:Y:S02]  /*45b0*/  @!P4 SYNCS.ARRIVE.TRANS64.RED.A0TR RZ, [UR15+0x30], R0 ;  /* 0x00003000ffffc9a7 */ /* 0x000be4000830040f */
[----:B------:R-:W-:Y:S01]  /*45c0*/  SHF.L.U32 R14, R32, 0x1f, RZ ;  /* 0x0000001f200e7819 */ /* 0x000fe200000006ff */
[C---:B---3--:R-:W-:Y:S01]  /*45d0*/  @!P1 IMAD.HI.U32 R8, R11.reuse, R8, RZ ;  /* 0x000000080b089227 */ /* 0x048fe200078e00ff */
[----:B--2---:R-:W-:Y:S02]  /*45e0*/  @!P1 ISETP.NE.AND P0, PT, R12, 0x1, PT ;  /* 0x000000010c00980c */ /* 0x004fe40003f05270 */
[----:B-1----:R-:W-:Y:S01]  /*45f0*/  @!P1 ISETP.NE.AND P2, PT, R2, 0x1, PT ;  /* 0x000000010200980c */ /* 0x002fe20003f45270 */
[----:B------:R-:W-:Y:S01]  /*4600*/  SYNCS.ARRIVE.TRANS64.RED.A1T0 RZ, [UR16], RZ ;  /* 0x000000ffffff79a7 */ /* 0x000fe20008100410 */
[C---:B------:R-:W-:Y:S01]  /*4610*/  @!P1 IMAD.HI.U32 R13, R10.reuse, R13, RZ ;  /* 0x0000000d0a0d9227 */ /* 0x040fe200078e00ff */
[----:B------:R-:W-:Y:S04]  /*4620*/  @!P1 SHF.R.U32.HI R8, RZ, R9, R8 ;  /* 0x00000009ff089219 */ /* 0x000fe80000011608 */
[----:B------:R-:W-:Y:S01]  /*4630*/  @!P1 SEL R8, R11, R8, !P2 ;  /* 0x000000080b089207 */ /* 0x000fe20005000000 */
[----:B------:R-:W1:Y:S01]  /*4640*/  SYNCS.PHASECHK.TRANS64.TRYWAIT P5, [UR13+0x48], R14 ;  /* 0x0000480eff0075a7 */ /* 0x000e6200080a110d */
[----:B-----5:R-:W2:Y:S02]  /*4650*/  @!P1 LDC R0, c[0x0][0xb20] ;  /* 0x0002c800ff009b82 */ /* 0x020ea40000000800 */
[----:B--2---:R-:W-:Y:S04]  /*4660*/  @!P1 SHF.R.U32.HI R0, RZ, R0, R13 ;  /* 0x00000000ff009219 */ /* 0x004fe8000001160d */
[----:B------:R-:W-:Y:S05]  /*4670*/  @!P1 SEL R9, R10, R0, !P0 ;  /* 0x000000000a099207 */ /* 0x000fea0004000000 */
[----:B------:R-:W-:Y:S02]  /*4680*/  @!P1 IMAD.IADD R0, R9, 0x1, -R8 ;  /* 0x0000000109009824 */ /* 0x000fe400078e0a08 */
[----:B------:R-:W-:Y:S02]  /*4690*/  @!P1 IMAD.IADD R8, R8, 0x1, -R9 ;  /* 0x0000000108089824 */ /* 0x000fe400078e0a09 */
[----:B------:R-:W-:Y:S02]  /*46a0*/  @!P1 IMAD R11, R0, R2, R11 ;  /* 0x00000002000b9224 */ /* 0x000fe400078e020b */
[----:B------:R-:W-:Y:S01]  /*46b0*/  @!P1 IMAD R10, R8, R12, R10 ;  /* 0x0000000c080a9224 */ /* 0x000fe200078e020a */
[----:B-1----:R-:W-:Y:S06]  /*46c0*/  @!P5 BRA `(.L_x_74) ;  /* 0x0000002c00b8d947 */ /* 0x002fec0003800000 */
.L_x_144:
[----:B------:R-:W-:Y:S01]  /*46d0*/  @!P4 IADD3 R2, P0, PT, R30, 0x580, RZ ;  /* 0x000005801e02c810 */ /* 0x000fe20007f1e0ff */
[----:B------:R-:W-:Y:S01]  /*46e0*/  UMOV UR18, 0x0 ;  /* 0x0000000000127882 */ /* 0x000fe20000000000 */
[----:B------:R-:W-:Y:S01]  /*46f0*/  UMOV UR19, 0x10000000 ;  /* 0x1000000000137882 */ /* 0x000fe20000000000 */
[----:B------:R-:W-:Y:S01]  /*4700*/  VOTEU.ALL UP1, P4 ;  /* 0x0000000000ff7886 */ /* 0x000fe20002020000 */
[----:B------:R-:W-:Y:S01]  /*4710*/  @!P4 R2UR UR9, R2 ;  /* 0x000000000209c2ca */ /* 0x000fe200000e0000 */
[----:B-1----:R-:W-:Y:S01]  /*4720*/  @!P4 IMAD.X R0, RZ, RZ, R31, P0 ;  /* 0x000000ffff00c224 */ /* 0x002fe200000e061f */
[----:B------:R-:W-:Y:S01]  /*4730*/  UMOV UR12, UR36 ;  /* 0x00000024000c7c82 */ /* 0x000fe20008000000 */
[----:B------:R-:W-:Y:S01]  /*4740*/  @P3 R2UR UR36, R27 ;  /* 0x000000001b2432ca */ /* 0x000fe200000e0000 */
[----:B------:R-:W-:Y:S01]  /*4750*/  @!UP1 ULEA UR15, UR14, UR7, 0xd ;  /* 0x000000070e0f9291 */ /* 0x000fe2000f8e68ff */
[----:B------:R-:W-:Y:S01]  /*4760*/  ISETP.NE.AND P0, PT, R29, 0x2, PT ;  /* 0x000000021d00780c */ /* 0x000fe20003f05270 */
[----:B------:R-:W-:Y:S01]  /*4770*/  @!UP1 UIADD3 UR10, UPT, UPT, UR10, 0x20, URZ ;  /* 0x000000200a0a9890 */ /* 0x000fe2000fffe0ff */
[----:B------:R-:W-:Y:S01]  /*4780*/  @!P4 R2UR UR8, R0 ;  /* 0x000000000008c2ca */ /* 0x000fe200000e0000 */
[----:B------:R-:W-:Y:S01]  /*4790*/  IMAD.IADD R14, R10, 0x1, R62 ;  /* 0x000000010a0e7824 */ /* 0x000fe200078e023e */
[----:B------:R-:W-:Y:S01]  /*47a0*/  SEL R0, RZ, 0x1, P0 ;  /* 0x00000001ff007807 */ /* 0x000fe20000000000 */
[----:B------:R-:W-:Y:S01]  /*47b0*/  IMAD.IADD R15, R11, 0x1, R63 ;  /* 0x000000010b0f7824 */ /* 0x000fe200078e023f */
[----:B------:R-:W-:Y:S02]  /*47c0*/  SEL R29, R29, RZ, P0 ;  /* 0x000000ff1d1d7207 */ /* 0x000fe40000000000 */
[----:B------:R-:W-:Y:S01]  /*47d0*/  IMAD.U32 R8, RZ, RZ, UR9 ;  /* 0x00000009ff087e24 */ /* 0x000fe2000f8e00ff */
[----:B------:R-:W-:Y:S01]  /*47e0*/  UIADD3 UR9, UPT, UPT, UR13, 0x30, URZ ;  /* 0x000000300d097890 */ /* 0x000fe2000fffe0ff */
[----:B------:R-:W-:Y:S03]  /*47f0*/  LOP3.LUT R28, R28, R0, RZ, 0x3c, !PT ;  /* 0x000000001c1c7212 */ /* 0x000fe600078e3cff */
[----:B------:R-:W-:Y:S02]  /*4800*/  @!P4 R2UR UR16, R8 ;  /* 0x000000000810c2ca */ /* 0x000fe400000e0000 */
[----:B------:R-:W-:Y:S01]  /*4810*/  IMAD.U32 R9, RZ, RZ, UR8 ;  /* 0x00000008ff097e24 */ /* 0x000fe2000f8e00ff */
[----:B------:R-:W-:Y:S01]  /*4820*/  @!UP1 UIADD3 UR8, UPT, UPT, UR15, 0x400, URZ ;  /* 0x000004000f089890 */ /* 0x000fe2000fffe0ff */
[----:B------:R-:W-:Y:S01]  /*4830*/  VOTEU.ALL UP1, P4 ;  /* 0x0000000000ff7886 */ /* 0x000fe20002020000 */
[----:B------:R-:W-:Y:S02]  /*4840*/  UPRMT UR15, UR37, 0x654, UR9 ;  /* 0x00000654250f7896 */ /* 0x000fe40008000009 */
[----:B------:R-:W-:Y:S11]  /*4850*/  @!P4 R2UR UR17, R9 ;  /* 0x000000000911c2ca */ /* 0x000ff600000e0000 */
[----:B------:R-:W-:Y:S02]  /*4860*/  @!UPT UIADD3 URZ, UPT, UPT, URZ, URZ, URZ ;  /* 0x000000fffffff290 */ /* 0x000fe4000fffe0ff */
[----:B------:R2:W-:Y:S01]  /*4870*/  @!UP1 UTMALDG.3D [UR8], [UR16], desc[UR18] ;  /* 0x00001208100095b4 */ /* 0x0005e20008011000 */
[----:B------:R2:W-:Y:S01]  /*4880*/  @!P4 SYNCS.ARRIVE.TRANS64.RED.A0TR RZ, [UR13+0x30], R25 ;  /* 0x00003019ffffc9a7 */ /* 0x0005e2000830040d */
[----:B------:R-:W-:Y:S04]  /*4890*/  UIADD3 UR13, UPT, UPT, UR14, 0x1, URZ ;  /* 0x000000010e0d7890 */ /* 0x000fe8000fffe0ff */
[----:B------:R-:W-:Y:S04]  /*48a0*/  UISETP.NE.AND UP1, UPT, UR13, 0x3, UPT ;  /* 0x000000030d00788c */ /* 0x000fe8000bf25270 */
[----:B------:R-:W-:Y:S02]  /*48b0*/  USEL UR14, URZ, 0x1, UP1 ;  /* 0x00000001ff0e7887 */ /* 0x000fe40008800000 */
[----:B------:R-:W-:Y:S02]  /*48c0*/  USEL UR13, UR13, URZ, UP1 ;  /* 0x000000ff0d0d7287 */ /* 0x000fe40008800000 */
[----:B------:R-:W-:Y:S02]  /*48d0*/  UPLOP3.LUT UP1, UPT, UPT, UPT, UPT, 0x80, 0x8 ;  /* 0x000000000008789c */ /* 0x000fe40003f2f070 */
[----:B------:R-:W-:Y:S01]  /*48e0*/  LOP3.LUT R32, R32, UR14, RZ, 0x3c, !PT ;  /* 0x0000000e20207c12 */ /* 0x000fe2000f8e3cff */
[----:B------:R-:W-:Y:S01]  /*48f0*/  SYNCS.ARRIVE.TRANS64.RED.A1T0 RZ, [UR15], RZ ;  /* 0x000000ffffff79a7 */ /* 0x000fe2000810040f */
[----:B------:R-:W-:Y:S07]  /*4900*/  @P3 BRA `(.L_x_75) ;  /* 0xfffffff4001c3947 */ /* 0x000fee000383ffff */
[----:B------:R-:W-:Y:S01]  /*4910*/  UIADD3 UR7, UPT, UPT, UR7, 0x48, URZ ;  /* 0x0000004807077890 */ /* 0x000fe2000fffe0ff */
[----:B------:R-:W-:-:S03]  /*4920*/  SHF.L.U32 R2, R32, 0x1f, RZ ;  /* 0x0000001f20027819 */ /* 0x000fc600000006ff */
[----:B------:R-:W-:-:S09]  /*4930*/  ULEA UR4, UR13, UR7, 0x3 ;  /* 0x000000070d047291 */ /* 0x000fd2000f8e18ff */
[----:B------:R-:W1:Y:S02]  /*4940*/  SYNCS.PHASECHK.TRANS64.TRYWAIT P0, [UR4], R2 ;  /* 0x00000002ff0075a7 */ /* 0x000e640008001104 */
[----:B-1----:R-:W-:Y:S05]  /*4950*/  @!P0 BRA `(.L_x_76) ;  /* 0x0000002c002c8947 */ /* 0x002fea0003800000 */
.L_x_146:
        /* <DEDUP_REMOVED lines=9> */
.L_x_148:
[----:B------:R-:W-:-:S04]  /*49f0*/  UIADD3 UR5, UPT, UPT, UR5, 0x1, URZ ;  /* 0x0000000105057890 */ /* 0x000fc8000fffe0ff */
[----:B------:R-:W-:-:S04]  /*4a00*/  UISETP.NE.AND UP0, UPT, UR5, 0x3, UPT ;  /* 0x000000030500788c */ /* 0x000fc8000bf05270 */
[----:B------:R-:W-:Y:S02]  /*4a10*/  USEL UR4, URZ, 0x1, UP0 ;  /* 0x00000001ff047887 */ /* 0x000fe40008000000 */
[----:B------:R-:W-:-:S04]  /*4a20*/  USEL UR5, UR5, URZ, UP0 ;  /* 0x000000ff05057287 */ /* 0x000fc80008000000 */
[----:B------:R-:W-:Y:S01]  /*4a30*/  ULEA UR5, UR5, UR7, 0x3 ;  /* 0x0000000705057291 */ /* 0x000fe2000f8e18ff */
[----:B-1----:R-:W-:-:S04]  /*4a40*/  LOP3.LUT R2, R32, UR4, RZ, 0x3c, !PT ;  /* 0x0000000420027c12 */ /* 0x002fc8000f8e3cff */
[----:B------:R-:W-:Y:S01]  /*4a50*/  SHF.L.U32 R2, R2, 0x1f, RZ ;  /* 0x0000001f02027819 */ /* 0x000fe200000006ff */
[----:B------:R-:W-:-:S07]  /*4a60*/  IMAD.U32 R0, RZ, RZ, UR5 ;  /* 0x00000005ff007e24 */ /* 0x000fce000f8e00ff */
.L_x_78:
[----:B-1----:R1:W3:Y:S02]  /*4a70*/  SYNCS.PHASECHK.TRANS64.TRYWAIT P0, [R0+URZ], R2 ;  /* 0x00000002000075a7 */ /* 0x0022e400080011ff */
[----:B---3--:R-:W-:Y:S05]  /*4a80*/  @!P0 NANOSLEEP.SYNCS 0x989680 ;  /* 0x009896800000895d */ /* 0x008fea0003900000 */
[----:B------:R-:W3:Y:S02]  /*4a90*/  @!P0 SYNCS.PHASECHK.TRANS64 P0, [R0+URZ], R2 ;  /* 0x00000002000085a7 */ /* 0x000ee400080010ff */
[----:B--23--:R-:W-:Y:S05]  /*4aa0*/  @P0 EXIT ;  /* 0x000000000000094d */ /* 0x00cfea0003800000 */
[----:B------:R-:W-:Y:S05]  /*4ab0*/  BRA `(.L_x_78) ;  /* 0xfffffffc00ec7947 */ /* 0x000fea000383ffff */
.L_x_66:
[----:B------:R-:W-:-:S06]  /*4ac0*/  UISETP.GE.AND UP1, UPT, UR8, 0x4, UPT ;  /* 0x000000040800788c */ /* 0x000fcc000bf26270 */
[----:B------:R-:W-:-:S13]  /*4ad0*/  PLOP3.LUT P0, PT, PT, PT, UP1, 0x80, 0x8 ;  /* 0x000000000008781c */ /* 0x000fda0003f0f018 */
[----:B------:R-:W-:Y:S05]  /*4ae0*/  @!P0 EXIT ;  /* 0x000000000000894d */ /* 0x000fea0003800000 */
[----:B------:R-:W-:Y:S01]  /*4af0*/  BAR.SYNC.DEFER_BLOCKING 0x6, 0xa0 ;  /* 0x0182800000007b1d */ /* 0x000fe20000010000 */
[C---:B------:R-:W-:Y:S01]  /*4b00*/  IMAD.SHL.U32 R4, R75.reuse, 0x20, RZ ;  /* 0x000000204b047824 */ /* 0x040fe200078e00ff */
[C---:B------:R-:W-:Y:S01]  /*4b10*/  R2P PR, R75.reuse, 0x6 ;  /* 0x000000064b007804 */ /* 0x040fe20000000000 */
[C---:B------:R-:W-:Y:S02]  /*4b20*/  IMAD.SHL.U32 R68, R75.reuse, 0x4, RZ ;  /* 0x000000044b447824 */ /* 0x040fe400078e00ff */
[C---:B------:R-:W-:Y:S01]  /*4b30*/  IMAD.U32 R32, R75.reuse, 0x10000, RZ ;  /* 0x000100004b207824 */ /* 0x040fe200078e00ff */
[----:B------:R-:W-:Y:S02]  /*4b40*/  UMOV UR48, 0x400 ;  /* 0x0000040000307882 */ /* 0x000fe40000000000 */
[----:B------:R-:W1:Y:S01]  /*4b50*/  LDC R67, c[0x0][0x370] ;  /* 0x0000dc00ff437b82 */ /* 0x000e620000000800 */
[----:B------:R-:W-:Y:S01]  /*4b60*/  ULEA UR48, UR37, UR48, 0x18 ;  /* 0x0000003025307291 */ /* 0x000fe2000f8ec0ff */
[C---:B------:R-:W-:Y:S01]  /*4b70*/  LOP3.LUT R3, R4.reuse, 0xe0, RZ, 0xc0, !PT ;  /* 0x000000e004037812 */ /* 0x040fe200078ec0ff */
[----:B------:R-:W-:Y:S01]  /*4b80*/  IMAD.SHL.U32 R2, R75, 0x10, RZ ;  /* 0x000000104b027824 */ /* 0x000fe200078e00ff */
[----:B------:R-:W-:Y:S01]  /*4b90*/  LOP3.LUT R4, R4, 0x100, RZ, 0xc0, !PT ;  /* 0x0000010004047812 */ /* 0x000fe200078ec0ff */
[----:B------:R-:W-:Y:S01]  /*4ba0*/  IMAD.MOV.U32 R74, RZ, RZ, 0x8 ;  /* 0x00000008ff4a7424 */ /* 0x000fe200078e00ff */
[----:B------:R-:W-:Y:S01]  /*4bb0*/  LOP3.LUT R68, R3, 0x1c, R68, 0xf8, !PT ;  /* 0x0000001c03447812 */ /* 0x000fe200078ef844 */
[----:B------:R-:W-:Y:S01]  /*4bc0*/  IMAD.MOV.U32 R73, RZ, RZ, 0x10 ;  /* 0x00000010ff497424 */ /* 0x000fe200078e00ff */
[----:B------:R-:W2:Y:S01]  /*4bd0*/  LDC R28, c[0x0][0xb0c] ;  /* 0x0002c300ff1c7b82 */ /* 0x000ea20000000800 */
[----:B------:R-:W-:Y:S01]  /*4be0*/  SHF.R.U32.HI R3, RZ, 0x2, R75 ;  /* 0x00000002ff037819 */ /* 0x000fe2000001164b */
[----:B------:R-:W-:Y:S01]  /*4bf0*/  IMAD.MOV.U32 R31, RZ, RZ, RZ ;  /* 0x000000ffff1f7224 */ /* 0x000fe200078e00ff */
[----:B------:R-:W-:Y:S01]  /*4c00*/  LOP3.LUT R32, R32, 0x600000, RZ, 0xc0, !PT ;  /* 0x0060000020207812 */ /* 0x000fe200078ec0ff */
[----:B------:R-:W-:Y:S01]  /*4c10*/  IMAD.MOV.U32 R72, RZ, RZ, RZ ;  /* 0x000000ffff487224 */ /* 0x000fe200078e00ff */
[----:B------:R-:W-:Y:S01]  /*4c20*/  LOP3.LUT R2, R4, 0x600, R2, 0xf8, !PT ;  /* 0x0000060004027812 */ /* 0x000fe200078ef802 */
[----:B------:R-:W-:Y:S01]  /*4c30*/  IMAD.MOV.U32 R78, RZ, RZ, RZ ;  /* 0x000000ffff4e7224 */ /* 0x000fe200078e00ff */
[----:B------:R-:W-:Y:S01]  /*4c40*/  LOP3.LUT R68, R68, 0x4, R3, 0x78, !PT ;  /* 0x0000000444447812 */ /* 0x000fe200078e7803 */
[----:B------:R-:W4:Y:S01]  /*4c50*/  LDC R65, c[0x0][0xb20] ;  /* 0x0002c800ff417b82 */ /* 0x000f220000000800 */
[----:B------:R-:W3:Y:S01]  /*4c60*/  LDS R0, [UR48+0x120] ;  /* 0x00012030ff007984 */ /* 0x000ee20008000800 */
[----:B------:R-:W-:Y:S01]  /*4c70*/  LOP3.LUT R75, R75, 0x60, RZ, 0xc0, !PT ;  /* 0x000000604b4b7812 */ /* 0x000fe200078ec0ff */
[----:B------:R-:W-:Y:S01]  /*4c80*/  IMAD.MOV.U32 R71, RZ, RZ, RZ ;  /* 0x000000ffff477224 */ /* 0x000fe200078e00ff */
[----:B------:R-:W-:Y:S01]  /*4c90*/  LOP3.LUT R68, R2, R68, RZ, 0xfc, !PT ;  /* 0x0000004402447212 */ /* 0x000fe200078efcff */
[----:B------:R-:W1:Y:S01]  /*4ca0*/  LDCU.64 UR54, c[0x0][0x348] ;  /* 0x00006900ff3677ac */ /* 0x000e620008000a00 */
[----:B------:R-:W-:-:S02]  /*4cb0*/  SEL R74, R74, 0xfffffff8, !P1 ;  /* 0xfffffff84a4a7807 */ /* 0x000fc40004800000 */
[----:B------:R-:W1:Y:S01]  /*4cc0*/  LDC R27, c[0x0][0xb30] ;  /* 0x0002cc00ff1b7b82 */ /* 0x000e620000000800 */
[----:B------:R-:W-:Y:S01]  /*4cd0*/  SEL R73, R73, 0xfffffff0, !P2 ;  /* 0xfffffff049497807 */ /* 0x000fe20005000000 */
[----:B------:R-:W1:Y:S01]  /*4ce0*/  LDCU.64 UR38, c[0x0][0x888] ;  /* 0x00011100ff2677ac */ /* 0x000e620008000a00 */
[----:B------:R-:W1:Y:S05]  /*4cf0*/  LDCU.64 UR44, c[0x0][0x890] ;  /* 0x00011200ff2c77ac */ /* 0x000e6a0008000a00 */
[----:B------:R-:W1:Y:S01]  /*4d00*/  LDC.64 R60, c[0x0][0xb10] ;  /* 0x0002c400ff3c7b82 */ /* 0x000e620000000a00 */
[----:B------:R-:W-:Y:S01]  /*4d10*/  UMOV UR51, 0x1 ;  /* 0x0000000100337882 */ /* 0x000fe20000000000 */
[----:B------:R-:W-:Y:S01]  /*4d20*/  UMOV UR56, URZ ;  /* 0x000000ff00387c82 */ /* 0x000fe20008000000 */
[----:B------:R-:W-:Y:S01]  /*4d30*/  UIADD3 UR52, UPT, UPT, UR48, 0x400, URZ ;  /* 0x0000040030347890 */ /* 0x000fe2000fffe0ff */
[----:B------:R-:W-:Y:S01]  /*4d40*/  UMOV UR50, URZ ;  /* 0x000000ff00327c82 */ /* 0x000fe20008000000 */
[----:B------:R-:W-:-:S03]  /*4d50*/  UMOV UR49, URZ ;  /* 0x000000ff00317c82 */ /* 0x000fc60008000000 */
[----:B------:R-:W1:Y:S08]  /*4d60*/  LDC.64 R24, c[0x0][0xb18] ;  /* 0x0002c600ff187b82 */ /* 0x000e700000000a00 */
[----:B------:R-:W1:Y:S08]  /*4d70*/  LDC.64 R22, c[0x0][0xb28] ;  /* 0x0002ca00ff167b82 */ /* 0x000e700000000a00 */
[----:B------:R-:W1:Y:S01]  /*4d80*/  LDC.64 R58, c[0x0][0x8b0] ;  /* 0x00022c00ff3a7b82 */ /* 0x000e620000000a00 */
[----:B---3--:R-:W-:-:S07]  /*4d90*/  IMAD.IADD R32, R0, 0x1, R32 ;  /* 0x0000000100207824 */ /* 0x008fce00078e0220 */
[----:B------:R-:W3:Y:S08]  /*4da0*/  LDC.64 R56, c[0x0][0x8a8] ;  /* 0x00022a00ff387b82 */ /* 0x000ef00000000a00 */
[----:B--2-4-:R-:W1:Y:S02]  /*4db0*/  LDC R66, c[0x0][0x374] ;  /* 0x0000dd00ff427b82 */ /* 0x014e640000000800 */
.L_x_109:
[C---:B------:R-:W-:Y:S02]  /*4dc0*/  LEA R0, R78.reuse, UR48, 0x3 ;  /* 0x000000304e007c11 */ /* 0x040fe4000f8e18ff */
[----:B------:R-:W-:Y:S02]  /*4dd0*/  SHF.L.U32 R2, R71, 0x1f, RZ ;  /* 0x0000001f47027819 */ /* 0x000fe400000006ff */
[----:B------:R-:W-:Y:S02]  /*4de0*/  LEA R16, R78, UR48, 0x4 ;  /* 0x000000304e107c11 */ /* 0x000fe4000f8e20ff */
[----:B------:R-:W2:Y:S02]  /*4df0*/  SYNCS.PHASECHK.TRANS64.TRYWAIT P0, [R0+URZ+0x70], R2 ;  /* 0x00007002000075a7 */ /* 0x000ea400080011ff */
[----:B--2---:R-:W-:Y:S05]  /*4e00*/  @!P0 BRA `(.L_x_79) ;  /* 0x0000002800308947 */ /* 0x004fea0003800000 */
.L_x_149:
[----:B------:R-:W4:Y:S01]  /*4e10*/  LDC.64 R10, c[0x0][0xb10] ;  /* 0x0002c400ff0a7b82 */ /* 0x000f220000000a00 */
[----:B------:R-:W3:Y:S01]  /*4e20*/  LDS.128 R16, [R16+0x100] ;  /* 0x0001000010107984 */ /* 0x000ee20000000c00 */
[----:B-1----:R-:W-:Y:S01]  /*4e30*/  ISETP.NE.AND P1, PT, R27, 0x1, PT ;  /* 0x000000011b00780c */ /* 0x002fe20003f25270 */
[----:B--2---:R-:W-:Y:S01]  /*4e40*/  VIADD R0, R0, 0x80 ;  /* 0x0000008000007836 */ /* 0x004fe20000000000 */
[----:B------:R-:W-:Y:S04]  /*4e50*/  ISETP.GE.AND P0, PT, R26, 0x1, PT ;  /* 0x000000011a00780c */ /* 0x000fe80003f06270 */
[----:B------:R-:W1:Y:S01]  /*4e60*/  LDC.64 R8, c[0x0][0xb18] ;  /* 0x0002c600ff087b82 */ /* 0x000e620000000a00 */
[----:B------:R-:W-:Y:S01]  /*4e70*/  PRMT R0, RZ, 0x654, R0 ;  /* 0x00000654ff007816 */ /* 0x000fe20000000000 */
[----:B------:R-:W-:Y:S01]  /*4e80*/  @!PT LDS RZ, [RZ] ;  /* 0x00000000fffff984 */ /* 0x000fe20000000800 */
[----:B------:R-:W-:Y:S01]  /*4e90*/  @!PT LDS RZ, [RZ] ;  /* 0x00000000fffff984 */ /* 0x000fe20000000800 */
[----:B------:R-:W-:Y:S01]  /*4ea0*/  @!PT LDS RZ, [RZ] ;  /* 0x00000000fffff984 */ /* 0x000fe20000000800 */
[----:B------:R-:W-:Y:S01]  /*4eb0*/  @!PT LDS RZ, [RZ] ;  /* 0x00000000fffff984 */ /* 0x000fe20000000800 */
[----:B------:R2:W-:Y:S06]  /*4ec0*/  MEMBAR.ALL.CTA ;  /* 0x0000000000007992 */ /* 0x0005ec0000008000 */
[----:B--2---:R-:W2:Y:S01]  /*4ed0*/  FENCE.VIEW.ASYNC.S ;  /* 0x00000000000073c6 */ /* 0x004ea20000000000 */
[----:B------:R-:W1:Y:S08]  /*4ee0*/  @!P1 LDC R12, c[0x0][0xb20] ;  /* 0x0002c800ff0c9b82 */ /* 0x000e700000000800 */
[----:B------:R-:W1:Y:S01]  /*4ef0*/  @!P1 LDC R7, c[0x0][0xb0c] ;  /* 0x0002c300ff079b82 */ /* 0x000e620000000800 */
[----:B--2---:R2:W-:Y:S01]  /*4f00*/  SYNCS.ARRIVE.TRANS64.RED.A1T0 RZ, [R0+URZ], RZ ;  /* 0x000000ff00ff79a7 */ /* 0x0045e200081004ff */
[----:B---3--:R-:W-:Y:S04]  /*4f10*/  LOP3.LUT P4, RZ, R18, 0x1, RZ, 0xc0, !PT ;  /* 0x0000000112ff7812 */ /* 0x008fe8000788c0ff */
[----:B------:R-:W-:Y:S09]  /*4f20*/  P2R R76, PR, RZ, 0x10 ;  /* 0x00000010ff4c7803 */ /* 0x000ff20000000000 */
[----:B------:R-:W-:Y:S02]  /*4f30*/  @P4 MOV R30, R16 ;  /* 0x00000010001e4202 */ /* 0x000fe40000000f00 */
[----:B------:R-:W-:Y:S01]  /*4f40*/  @P4 LOP3.LUT R29, R17, 0xffff, RZ, 0xc0, !PT ;  /* 0x0000ffff111d4812 */ /* 0x000fe200078ec0ff */
[----:B--2-4-:R-:W-:Y:S06]  /*4f50*/  @!P0 BRA `(.L_x_80) ;  /* 0x0000000000a48947 */ /* 0x014fec0003800000 */
[----:B------:R-:W-:Y:S01]  /*4f60*/  IMAD.HI.U32 R0, R66, R25, RZ ;  /* 0x0000001942007227 */ /* 0x000fe200078e00ff */
[----:B------:R-:W-:Y:S02]  /*4f70*/  ISETP.NE.AND P0, PT, R24, 0x1, PT ;  /* 0x000000011800780c */ /* 0x000fe40003f05270 */
[----:B------:R-:W-:Y:S01]  /*4f80*/  ISETP.NE.AND P2, PT, R26, 0x1, PT ;  /* 0x000000011a00780c */ /* 0x000fe20003f45270 */
[----:B------:R-:W-:Y:S01]  /*4f90*/  IMAD.HI.U32 R4, R67, R60, RZ ;  /* 0x0000003c43047227 */ /* 0x000fe200078e00ff */
[----:B------:R-:W-:Y:S02]  /*4fa0*/  SHF.R.U32.HI R0, RZ, R65, R0 ;  /* 0x00000041ff007219 */ /* 0x000fe40000011600 */
[----:B------:R-:W-:Y:S01]  /*4fb0*/  ISETP.NE.AND P3, PT, R28, 0x1, PT ;  /* 0x000000011c00780c */ /* 0x000fe20003f65270 */
[----:B------:R-:W-:Y:S01]  /*4fc0*/  IMAD.HI.U32 R6, R29, R25, RZ ;  /* 0x000000191d067227 */ /* 0x000fe200078e00ff */
[-C--:B------:R-:W-:Y:S02]  /*4fd0*/  SHF.R.U32.HI R4, RZ, R61.reuse, R4 ;  /* 0x0000003dff047219 */ /* 0x080fe40000011604 */
[----:B------:R-:W-:Y:S01]  /*4fe0*/  SEL R0, R66, R0, !P0 ;  /* 0x0000000042007207 */ /* 0x000fe20004000000 */
[----:B------:R-:W-:Y:S01]  /*4ff0*/  IMAD.HI.U32 R5, R30, R60, RZ ;  /* 0x0000003c1e057227 */ /* 0x000fe200078e00ff */
[----:B------:R-:W-:Y:S03]  /*5000*/  SEL R4, R67, R4, !P3 ;  /* 0x0000000443047207 */ /* 0x000fe60005800000 */
[-C--:B------:R-:W-:Y:S01]  /*5010*/  IMAD.HI.U32 R3, R0, R22.reuse, RZ ;  /* 0x0000001600037227 */ /* 0x080fe200078e00ff */
[----:B------:R-:W-:Y:S03]  /*5020*/  SHF.R.U32.HI R5, RZ, R61, R5 ;  /* 0x0000003dff057219 */ /* 0x000fe60000011605 */
[----:B------:R-:W-:Y:S01]  /*5030*/  IMAD.HI.U32 R2, R4, R22, RZ ;  /* 0x0000001604027227 */ /* 0x000fe200078e00ff */
[----:B------:R-:W-:Y:S02]  /*5040*/  @P2 SHF.R.U32.HI R0, RZ, R23, R3 ;  /* 0x00000017ff002219 */ /* 0x000fe40000011603 */
[----:B------:R-:W-:Y:S02]  /*5050*/  SHF.R.U32.HI R3, RZ, R65, R6 ;  /* 0x00000041ff037219 */ /* 0x000fe40000011606 */
[----:B------:R-:W-:Y:S01]  /*5060*/  @P2 SHF.R.U32.HI R4, RZ, R23, R2 ;  /* 0x00000017ff042219 */ /* 0x000fe20000011602 */
[----:B------:R-:W-:Y:S01]  /*5070*/  IMAD R0, R26, R0, RZ ;  /* 0x000000001a007224 */ /* 0x000fe200078e02ff */
[----:B------:R-:W-:Y:S02]  /*5080*/  SEL R3, R29, R3, !P0 ;  /* 0x000000031d037207 */ /* 0x000fe40004000000 */
[----:B------:R-:W-:Y:S01]  /*5090*/  SEL R2, R30, R5, !P3 ;  /* 0x000000051e027207 */ /* 0x000fe20005800000 */
[----:B------:R-:W-:Y:S01]  /*50a0*/  IMAD R5, R26, R4, RZ ;  /* 0x000000041a057224 */ /* 0x000fe200078e02ff */
[C---:B------:R-:W-:Y:S01]  /*50b0*/  ISETP.GE.AND P0, PT, R3.reuse, R0, PT ;  /* 0x000000000300720c */ /* 0x040fe20003f06270 */
[C---:B------:R-:W-:Y:S03]  /*50c0*/  IMAD.HI.U32 R0, R3.reuse, R22, RZ ;  /* 0x0000001603007227 */ /* 0x040fe600078e00ff */
[C---:B------:R-:W-:Y:S02]  /*50d0*/  ISETP.GE.OR P0, PT, R2.reuse, R5, P0 ;  /* 0x000000050200720c */ /* 0x040fe40000706670 */
[----:B------:R-:W-:Y:S04]  /*50e0*/  SHF.R.U32.HI R0, RZ, R23, R0 ;  /* 0x00000017ff007219 */ /* 0x000fe80000011600 */
[C---:B------:R-:W-:Y:S05]  /*50f0*/  SEL R6, R3.reuse, R0, !P2 ;  /* 0x0000000003067207 */ /* 0x040fea0005000000 */
        /* <DEDUP_REMOVED lines=14> */
[----:B------:R-:W-:Y:S07]  /*51e0*/  IMAD R29, R3, R24, R29 ;  /* 0x00000018031d7224 */ /* 0x000fee00078e021d */
.L_x_80:
[----:B-1----:R-:W-:Y:S01]  /*51f0*/  @!P1 ISETP.NE.AND P0, PT, R8, 0x1, PT ;  /* 0x000000010800980c */ /* 0x002fe20003f05270 */
[----:B------:R-:W-:Y:S01]  /*5200*/  @!P1 IMAD.HI.U32 R0, R30, R10, RZ ;  /* 0x0000000a1e009227 */ /* 0x000fe200078e00ff */
[----:B------:R-:W-:Y:S01]  /*5210*/  @!P1 ISETP.NE.AND P2, PT, R7, 0x1, PT ;  /* 0x000000010700980c */ /* 0x000fe20003f45270 */
[----:B------:R-:W-:Y:S01]  /*5220*/  ULOP3.LUT UP0, URZ, UR52, 0x3f0, URZ, 0xc0, !UPT ;  /* 0x000003f034ff7892 */ /* 0x000fe2000f80c0ff */
[----:B------:R-:W-:Y:S01]  /*5230*/  R2UR UR42, R15 ;  /* 0x000000000f2a72ca */ /* 0x000fe200000e0000 */
[C---:B------:R-:W-:Y:S01]  /*5240*/  @!P1 IMAD.HI.U32 R2, R29.reuse, R9, RZ ;  /* 0x000000091d029227 */ /* 0x040fe200078e00ff */
[----:B------:R-:W-:Y:S02]  /*5250*/  @!P1 SHF.R.U32.HI R0, RZ, R11, R0 ;  /* 0x0000000bff009219 */ /* 0x000fe40000011600 */
[----:B------:R-:W-:Y:S01]  /*5260*/  R2UR UR41, R14 ;  /* 0x000000000e2972ca */ /* 0x000fe200000e0000 */
[----:B------:R-:W-:Y:S01]  /*5270*/  VIADD R78, R78, 0x1 ;  /* 0x000000014e4e7836 */ /* 0x000fe20000000000 */
[----:B------:R-:W-:Y:S02]  /*5280*/  @!P1 SHF.R.U32.HI R2, RZ, R12, R2 ;  /* 0x0000000cff029219 */ /* 0x000fe40000011602 */
[----:B------:R-:W-:Y:S02]  /*5290*/  @!P1 SEL R3, R30, R0, !P2 ;  /* 0x000000001e039207 */ /* 0x000fe40005000000 */
[----:B------:R-:W-:Y:S02]  /*52a0*/  @!P1 SEL R2, R29, R2, !P0 ;  /* 0x000000021d029207 */ /* 0x000fe40004000000 */
[----:B------:R-:W-:Y:S01]  /*52b0*/  @P4 SHF.R.U32.HI R70, RZ, 0x10, R17 ;  /* 0x00000010ff464819 */ /* 0x000fe20000011611 */
[----:B------:R-:W-:Y:S02]  /*52c0*/  USHF.L.U32 UR42, UR42, 0x6, URZ ;  /* 0x000000062a2a7899 */ /* 0x000fe400080006ff */
[----:B------:R-:W-:Y:S02]  /*52d0*/  @!P1 IMAD.IADD R0, R2, 0x1, -R3 ;  /* 0x0000000102009824 */ /* 0x000fe400078e0a03 */
[----:B------:R-:W-:Y:S01]  /*52e0*/  @!P1 IMAD.IADD R2, R3, 0x1, -R2 ;  /* 0x0000000103029824 */ /* 0x000fe200078e0a02 */
[----:B------:R-:W-:Y:S01]  /*52f0*/  USHF.L.U32 UR41, UR41, 0x6, URZ ;  /* 0x0000000629297899 */ /* 0x000fe200080006ff */
[----:B------:R-:W-:Y:S02]  /*5300*/  @!P1 IMAD R30, R0, R7, R30 ;  /* 0x00000007001e9224 */ /* 0x000fe400078e021e */
[----:B------:R-:W-:Y:S01]  /*5310*/  @!P1 IMAD R29, R2, R8, R29 ;  /* 0x00000008021d9224 */ /* 0x000fe200078e021d */
[----:B------:R-:W-:Y:S08]  /*5320*/  BRA.U !UP0, `(.L_x_81) ;  /* 0x00000001087c7547 */ /* 0x000ff0000b800000 */
[----:B------:R-:W1:Y:S01]  /*5330*/  LDCU.64 UR8, c[0x4][0x80] ;  /* 0x01001000ff0877ac */ /* 0x000e620008000a00 */
[----:B------:R-:W-:Y:S01]  /*5340*/  MOV R2, 0x0 ;  /* 0x0000000000027802 */ /* 0x000fe20000000f00 */
[----:B------:R-:W-:Y:S02]  /*5350*/  HFMA2 R12, -RZ, RZ, 0, 5.9604644775390625e-08 ;  /* 0x00000001ff0c7431 */ /* 0x000fe400000001ff */
[----:B------:R-:W-:Y:S01]  /*5360*/  IMAD.MOV.U32 R8, RZ, RZ, 0x70 ;  /* 0x00000070ff087424 */ /* 0x000fe200078e00ff */
[----:B------:R2:W3:Y:S01]  /*5370*/  LDC.64 R14, c[0x4][R2] ;  /* 0x01000000020e7b82 */ /* 0x0004e20000000a00 */
[----:B------:R-:W4:Y:S01]  /*5380*/  LDCU.64 UR6, c[0x4][0x88] ;  /* 0x01001100ff0677ac */ /* 0x000f220008000a00 */
[----:B------:R-:W-:Y:S01]  /*5390*/  IMAD.MOV.U32 R13, RZ, RZ, RZ ;  /* 0x000000ffff0d7224 */ /* 0x000fe200078e00ff */
[----:B------:R-:W2:Y:S01]  /*53a0*/  LDCU.64 UR4, c[0x4][0x8] ;  /* 0x01000100ff0477ac */ /* 0x000ea20008000a00 */
[----:B-1----:R-:W-:Y:S01]  /*53b0*/  MOV R5, UR9 ;  /* 0x0000000900057c02 */ /* 0x002fe20008000f00 */
[----:B------:R-:W-:Y:S01]  /*53c0*/  IMAD.U32 R4, RZ, RZ, UR8 ;  /* 0x00000008ff047e24 */ /* 0x000fe2000f8e00ff */
[----:B----4-:R-:W-:Y:S01]  /*53d0*/  MOV R7, UR7 ;  /* 0x0000000700077c02 */ /* 0x010fe20008000f00 */
[----:B------:R-:W-:Y:S01]  /*53e0*/  IMAD.U32 R6, RZ, RZ, UR6 ;  /* 0x00000006ff067e24 */ /* 0x000fe2000f8e00ff */
[----:B--2---:R-:W-:Y:S01]  /*53f0*/  MOV R11, UR5 ;  /* 0x00000005000b7c02 */ /* 0x004fe20008000f00 */
[----:B------:R-:W-:Y:S02]  /*5400*/  IMAD.U32 R10, RZ, RZ, UR4 ;  /* 0x00000004ff0a7e24 */ /* 0x000fe4000f8e00ff */
[----:B------:R-:W-:Y:S07]  /*5410*/  LEPC R20, `(.L_x_82) ;  /* 0x000000001014794e */ /* 0x000fee0000000000 */
[----:B---3-5:R-:W-:Y:S05]  /*5420*/  CALL.ABS.NOINC R14 ;  /* 0x000000000e007343 */ /* 0x028fea0003c00000 */
.L_x_82:
[----:B------:R-:W1:Y:S01]  /*5430*/  LDCU.64 UR8, c[0x4][0x80] ;  /* 0x01001000ff0877ac */ /* 0x000e620008000a00 */
[----:B------:R-:W2:Y:S01]  /*5440*/  LDC.64 R2, c[0x4][R2] ;  /* 0x0100000002027b82 */ /* 0x000ea20000000a00 */
[----:B------:R-:W-:Y:S02]  /*5450*/  HFMA2 R12, -RZ, RZ, 0, 5.9604644775390625e-08 ;  /* 0x00000001ff0c7431 */ /* 0x000fe400000001ff */
[----:B------:R-:W-:Y:S02]  /*5460*/  IMAD.MOV.U32 R8, RZ, RZ, 0x70 ;  /* 0x00000070ff087424 */ /* 0x000fe400078e00ff */
[----:B------:R-:W-:Y:S01]  /*5470*/  IMAD.MOV.U32 R13, RZ, RZ, RZ ;  /* 0x000000ffff0d7224 */ /* 0x000fe200078e00ff */
[----:B------:R-:W3:Y:S01]  /*5480*/  LDCU.64 UR6, c[0x4][0x88] ;  /* 0x01001100ff0677ac */ /* 0x000ee20008000a00 */
[----:B------:R-:W4:Y:S01]  /*5490*/  LDCU.64 UR4, c[0x4][0x8] ;  /* 0x01000100ff0477ac */ /* 0x000f220008000a00 */
[----:B-1----:R-:W-:Y:S02]  /*54a0*/  MOV R4, UR8 ;  /* 0x0000000800047c02 */ /* 0x002fe40008000f00 */
[----:B------:R-:W-:Y:S02]  /*54b0*/  MOV R5, UR9 ;  /* 0x0000000900057c02 */ /* 0x000fe40008000f00 */
[----:B---3--:R-:W-:Y:S01]  /*54c0*/  MOV R7, UR7 ;  /* 0x0000000700077c02 */ /* 0x008fe20008000f00 */
[----:B------:R-:W-:Y:S01]  /*54d0*/  IMAD.U32 R6, RZ, RZ, UR6 ;  /* 0x00000006ff067e24 */ /* 0x000fe2000f8e00ff */
[----:B----4-:R-:W-:Y:S01]  /*54e0*/  MOV R11, UR5 ;  /* 0x00000005000b7c02 */ /* 0x010fe20008000f00 */
[----:B------:R-:W-:Y:S02]  /*54f0*/  IMAD.U32 R10, RZ, RZ, UR4 ;  /* 0x00000004ff0a7e24 */ /* 0x000fe4000f8e00ff */
[----:B------:R-:W-:Y:S07]  /*5500*/  LEPC R20, `(.L_x_81) ;  /* 0x000000001014794e */ /* 0x000fee0000000000 */
[----:B--2---:R-:W-:Y:S05]  /*5510*/  CALL.ABS.NOINC R2 ;  /* 0x0000000002007343 */ /* 0x004fea0003c00000 */
.L_x_81:
[----:B------:R-:W-:Y:S01]  /*5520*/  ISETP.NE.U32.AND P4, PT, R58, RZ, PT ;  /* 0x000000ff3a00720c */ /* 0x000fe20003f85070 */
[----:B------:R-:W-:Y:S01]  /*5530*/  UISETP.NE.AND UP2, UPT, UR53, URZ, UPT ;  /* 0x000000ff3500728c */ /* 0x000fe2000bf45270 */
[----:B------:R-:W-:Y:S01]  /*5540*/  ISETP.NE.U32.AND P2, PT, RZ, UR38, PT ;  /* 0x00000026ff007c0c */ /* 0x000fe2000bf45070 */
[----:B------:R-:W-:Y:S01]  /*5550*/  UISETP.NE.U32.AND UP1, UPT, UR44, URZ, UPT ;  /* 0x000000ff2c00728c */ /* 0x000fe2000bf25070 */
[----:B------:R-:W-:Y:S01]  /*5560*/  ISETP.NE.AND.EX P4, PT, R59, RZ, PT, P4 ;  /* 0x000000ff3b00720c */ /* 0x000fe20003f85340 */
[----:B------:R-:W-:Y:S01]  /*5570*/  UPLOP3.LUT UP0, UPT, UPT, UPT, UPT, 0x40, 0x4 ;  /* 0x000000000004789c */ /* 0x000fe20003f0e870 */
[----:B------:R-:W-:Y:S01]  /*5580*/  ISETP.NE.AND.EX P2, PT, RZ, UR39, PT, P2 ;  /* 0x00000027ff007c0c */ /* 0x000fe2000bf45320 */
[----:B------:R-:W-:Y:S01]  /*5590*/  UISETP.NE.AND.EX UP1, UPT, UR45, URZ, UPT, UP1 ;  /* 0x000000ff2d00728c */ /* 0x000fe2000bf25310 */
[----:B------:R-:W-:Y:S04]  /*55a0*/  PLOP3.LUT P1, PT, PT, PT, UP2, 0x80, 0x8 ;  /* 0x000000000008781c */ /* 0x000fe80003f2f028 */
[----:B------:R-:W-:Y:S06]  /*55b0*/  @UP2 UPLOP3.LUT UP0, UPT, UPT, UPT, UP1, 0x80, 0x8 ;  /* 0x000000000008289c */ /* 0x000fec0003f0f010 */
[----:B------:R-:W-:Y:S01]  /*55c0*/  PLOP3.LUT P0, PT, PT, PT, UP0, 0x80, 0x8 ;  /* 0x000000000008781c */ /* 0x000fe20003f0f008 */
[----:B------:R-:W-:Y:S01]  /*55d0*/  @!UPT UIADD3 URZ, UPT, UPT, URZ, URZ, URZ ;  /* 0x000000fffffff290 */ /* 0x000fe2000fffe0ff */
[----:B------:R-:W-:Y:S11]  /*55e0*/  BRA.U !UP1, `(.L_x_83) ;  /* 0x0000000109387547 */ /* 0x000ff6000b800000 */
[----:B------:R-:W-:Y:S01]  /*55f0*/  UISETP.NE.U32.AND UP0, UPT, UR38, URZ, UPT ;  /* 0x000000ff2600728c */ /* 0x000fe2000bf05070 */
[----:B------:R-:W-:Y:S02]  /*5600*/  HFMA2 R0, -RZ, RZ, 0, 5.9604644775390625e-08 ;  /* 0x00000001ff007431 */ /* 0x000fe400000001ff */
[----:B------:R-:W-:Y:S01]  /*5610*/  IMAD.MOV.U32 R64, RZ, RZ, 0x1 ;  /* 0x00000001ff407424 */ /* 0x000fe200078e00ff */
[----:B------:R-:W-:Y:S06]  /*5620*/  UISETP.NE.AND.EX UP0, UPT, UR39, URZ, UPT, UP0 ;  /* 0x000000ff2700728c */ /* 0x000fec000bf05300 */
[----:B------:R-:W-:Y:S05]  /*5630*/  PLOP3.LUT P3, PT, PT, PT, UP0, 0x80, 0x8 ;  /* 0x000000000008781c */ /* 0x000fea0003f6f008 */
[----:B------:R-:W1:Y:S01]  /*5640*/  @UP0 LDCU.64 UR6, c[0x0][0x888] ;  /* 0x00011100ff0607ac */ /* 0x000e620008000a00 */
[----:B------:R-:W-:Y:S07]  /*5650*/  @UP0 UIMAD UR4, UR36, UR44, URZ ;  /* 0x0000002c240402a4 */ /* 0x000fee000f8e02ff */
[----:B------:R-:W-:Y:S01]  /*5660*/  @!P3 PRMT R64, R0, 0x7610, R64 ;  /* 0x000076100040b816 */ /* 0x000fe20000000040 */
[----:B-1----:R-:W-:Y:S03]  /*5670*/  @UP0 UIMAD.WIDE UR6, UR4, 0x4, UR6 ;  /* 0x00000004040608a5 */ /* 0x002fe6000f8e0206 */
[----:B------:R-:W1:Y:S03]  /*5680*/  @!UP0 LDCU UR4, c[0x0][0x880] ;  /* 0x00011000ff0487ac */ /* 0x000e660008000800 */
[----:B------:R-:W-:Y:S01]  /*5690*/  IMAD.U32 R2, RZ, RZ, UR6 ;  /* 0x00000006ff027e24 */ /* 0x000fe2000f8e00ff */
[----:B------:R-:W-:Y:S05]  /*56a0*/  MOV R3, UR7 ;  /* 0x0000000700037c02 */ /* 0x000fea0008000f00 */
[----:B-----5:R2:W5:Y:S02]  /*56b0*/  @P3 LDG.E R35, desc[UR46][R2.64] ;  /* 0x0000002e02233981 */ /* 0x020564000c1e1900 */
[----:B-12---:R-:W-:Y:S02]  /*56c0*/  @!P3 IMAD.U32 R35, RZ, RZ, UR4 ;  /* 0x00000004ff23be24 */ /* 0x006fe4000f8e00ff */
.L_x_83:
[----:B------:R-:W-:Y:S05]  /*56d0*/  @!P4 BRA `(.L_x_84) ;  /* 0x000000000020c947 */ /* 0x000fea0003800000 */
[----:B------:R-:W-:Y:S04]  /*56e0*/  ISETP.NE.U32.AND P3, PT, R56, RZ, PT ;  /* 0x000000ff3800720c */ /* 0x000fe80003f65070 */
[----:B------:R-:W-:Y:S11]  /*56f0*/  ISETP.NE.AND.EX P3, PT, R57, RZ, PT, P3 ;  /* 0x000000ff3900720c */ /* 0x000ff60003f65330 */
[----:B------:R-:W-:Y:S02]  /*5700*/  @!UPT UIADD3 URZ, UPT, UPT, URZ, URZ, URZ ;  /* 0x000000fffffff290 */ /* 0x000fe4000fffe0ff */
[----:B------:R-:W1:Y:S01]  /*5710*/  @P3 LDC.64 R2, c[0x0][0x8a8] ;  /* 0x00022a00ff023b82 */ /* 0x000e620000000a00 */
[----:B------:R-:W-:Y:S04]  /*5720*/  @P3 IMAD R0, R58, UR36, RZ ;  /* 0x000000243a003c24 */ /* 0x000fe8000f8e02ff */
[----:B-1----:R-:W-:Y:S05]  /*5730*/  @P3 IMAD.WIDE R2, R0, 0x4, R2 ;  /* 0x0000000400023825 */ /* 0x002fea00078e0202 */
[----:B-----5:R1:W5:Y:S02]  /*5740*/  @P3 LDG.E R33, desc[UR46][R2.64] ;  /* 0x0000002e02213981 */ /* 0x020364000c1e1900 */
[----:B-1----:R-:W2:Y:S02]  /*5750*/  @!P3 LDC R33, c[0x0][0x8a0] ;  /* 0x00022800ff21bb82 */ /* 0x002ea40000000800 */
.L_x_84:
[----:B-----5:R-:W-:Y:S01]  /*5760*/  FSETP.NEU.AND P3, PT, R35, RZ, PT ;  /* 0x000000ff2300720b */ /* 0x020fe20003f6d000 */
[----:B------:R-:W-:Y:S01]  /*5770*/  IMAD.U32 R2, RZ, RZ, UR56 ;  /* 0x00000038ff027e24 */ /* 0x000fe2000f8e00ff */
[----:B------:R-:W-:Y:S01]  /*5780*/  SEL R5, RZ, 0xffffffff, P2 ;  /* 0xffffffffff057807 */ /* 0x000fe20001000000 */
[----:B------:R-:W-:Y:S01]  /*5790*/  ULOP3.LUT UR4, UR51, 0x1, URZ, 0x3c, !UPT ;  /* 0x0000000133047892 */ /* 0x000fe2000f8e3cff */
[----:B------:R-:W-:Y:S01]  /*57a0*/  @P1 LOP3.LUT P2, RZ, R64, 0xff, RZ, 0xc0, !PT ;  /* 0x000000ff40ff1812 */ /* 0x000fe2000784c0ff */
[----:B------:R-:W-:Y:S01]  /*57b0*/  BSSY B1, `(.L_x_85) ;  /* 0x000004b000017945 */ /* 0x000fe20003800000 */
[----:B------:R-:W-:Y:S01]  /*57c0*/  @P1 SEL R0, RZ, 0xffffffff, P3 ;  /* 0xffffffffff001807 */ /* 0x000fe20001800000 */
[----:B------:R-:W-:Y:S01]  /*57d0*/  IMAD.MOV.U32 R85, RZ, RZ, 0x1 ;  /* 0x00000001ff557424 */ /* 0x000fe200078e00ff */
[----:B------:R-:W-:Y:S01]  /*57e0*/  LEA R2, R2, UR48, 0x3 ;  /* 0x0000003002027c11 */ /* 0x000fe2000f8e18ff */
[----:B------:R-:W-:Y:S01]  /*57f0*/  IMAD.U32 R83, RZ, RZ, UR4 ;  /* 0x00000004ff537e24 */ /* 0x000fe2000f8e00ff */
[----:B------:R-:W-:Y:S01]  /*5800*/  @P0 SEL R0, R5, R0, !P2 ;  /* 0x0000000005000207 */ /* 0x000fe20005000000 */
[----:B------:R-:W-:Y:S01]  /*5810*/  IMAD.U32 R84, RZ, RZ, UR56 ;  /* 0x00000038ff547e24 */ /* 0x000fe2000f8e00ff */
[C---:B------:R-:W-:Y:S02]  /*5820*/  LEA R82, R31.reuse, UR48, 0x3 ;  /* 0x000000301f527c11 */ /* 0x040fe4000f8e18ff */
[----:B------:R-:W-:Y:S02]  /*5830*/  CS2R R54, SRZ ;  /* 0x0000000000367805 */ /* 0x000fe4000001ff00 */
[----:B------:R-:W-:Y:S02]  /*5840*/  @P1 LOP3.LUT R0, R0, 0x1, RZ, 0xc0, !PT ;  /* 0x0000000100001812 */ /* 0x000fe400078ec0ff */
[----:B------:R-:W-:Y:S02]  /*5850*/  CS2R R52, SRZ ;  /* 0x0000000000347805 */ /* 0x000fe4000001ff00 */
[----:B------:R-:W-:Y:S02]  /*5860*/  SHF.L.U32 R3, R72, 0x1f, RZ ;  /* 0x0000001f48037819 */ /* 0x000fe400000006ff */
[----:B------:R-:W-:Y:S02]  /*5870*/  CS2R R50, SRZ ;  /* 0x0000000000327805 */ /* 0x000fe4000001ff00 */
[----:B------:R-:W-:Y:S02]  /*5880*/  ISETP.NE.U32.OR P5, PT, R0, 0x1, !P1 ;  /* 0x000000010000780c */ /* 0x000fe40004fa5470 */
[----:B------:R-:W-:Y:S02]  /*5890*/  CS2R R48, SRZ ;  /* 0x0000000000307805 */ /* 0x000fe4000001ff00 */
[----:B------:R-:W-:Y:S02]  /*58a0*/  PLOP3.LUT P2, PT, PT, PT, UP1, 0x80, 0x8 ;  /* 0x000000000008781c */ /* 0x000fe40003f4f018 */
[----:B------:R-:W-:Y:S02]  /*58b0*/  CS2R R46, SRZ ;  /* 0x00000000002e7805 */ /* 0x000fe4000001ff00 */
[----:B------:R-:W-:Y:S02]  /*58c0*/  LEA.HI R34, R31, R31, RZ, 0x1 ;  /* 0x0000001f1f227211 */ /* 0x000fe400078f08ff */
[----:B------:R-:W-:Y:S02]  /*58d0*/  CS2R R44, SRZ ;  /* 0x00000000002c7805 */ /* 0x000fe4000001ff00 */
[----:B------:R-:W-:Y:S02]  /*58e0*/  LOP3.LUT P4, R77, R64, 0xff, RZ, 0xc0, !PT ;  /* 0x000000ff404d7812 */ /* 0x000fe4000788c0ff */
[----:B------:R-:W-:Y:S02]  /*58f0*/  CS2R R42, SRZ ;  /* 0x00000000002a7805 */ /* 0x000fe4000001ff00 */
[----:B------:R-:W-:Y:S02]  /*5900*/  SEL R4, RZ, 0xffffffff, P3 ;  /* 0xffffffffff047807 */ /* 0x000fe40001800000 */
[----:B------:R-:W-:Y:S02]  /*5910*/  CS2R R40, SRZ ;  /* 0x0000000000287805 */ /* 0x000fe4000001ff00 */
[----:B------:R-:W-:Y:S02]  /*5920*/  P2R R79, PR, RZ, 0x20 ;  /* 0x00000020ff4f7803 */ /* 0x000fe40000000000 */
[----:B------:R-:W-:Y:S02]  /*5930*/  @P5 SHF.L.U32 R0, R83, 0x1f, RZ ;  /* 0x0000001f53005819 */ /* 0x000fe400000006ff */
[----:B------:R-:W-:Y:S02]  /*5940*/  @P2 SEL R4, R5, R4, !P4 ;  /* 0x0000000405042207 */ /* 0x000fe40006000000 */
[----:B------:R1:W3:Y:S02]  /*5950*/  @P5 SYNCS.PHASECHK.TRANS64.TRYWAIT P1, [R2+URZ+0x30], R0 ;  /* 0x00003000020055a7 */ /* 0x0002e400080211ff */
[----:B------:R-:W-:Y:S04]  /*5960*/  LOP3.LUT R4, R4, 0x1, RZ, 0xc0, !PT ;  /* 0x0000000104047812 */ /* 0x000fe800078ec0ff */
[----:B------:R-:W-:Y:S04]  /*5970*/  ISETP.NE.U32.AND P2, PT, R4, 0x1, PT ;  /* 0x000000010400780c */ /* 0x000fe80003f45070 */
[----:B------:R-:W-:Y:S01]  /*5980*/  P2R R86, PR, RZ, 0x4 ;  /* 0x00000004ff567803 */ /* 0x000fe20000000000 */
[----:B------:R4:W2:Y:S01]  /*5990*/  SYNCS.PHASECHK.TRANS64.TRYWAIT P0, [R82+URZ+0x90], R3 ;  /* 0x00009003520075a7 */ /* 0x0008a200080011ff */
[C---:B-1----:R-:W-:Y:S01]  /*59a0*/  IMAD.SHL.U32 R0, R34.reuse, 0x20, RZ ;  /* 0x0000002022007824 */ /* 0x042fe200078e00ff */
[----:B------:R-:W-:Y:S04]  /*59b0*/  LOP3.LUT R34, R34, 0xffe, RZ, 0xc0, !PT ;  /* 0x00000ffe22227812 */ /* 0x000fe800078ec0ff */
[----:B------:R-:W-:Y:S01]  /*59c0*/  LOP3.LUT R0, R0, 0xffffffc0, RZ, 0xc0, !PT ;  /* 0xffffffc000007812 */ /* 0x000fe200078ec0ff */
[----:B------:R-:W-:Y:S04]  /*59d0*/  IMAD.IADD R34, R31, 0x1, -R34 ;  /* 0x000000011f227824 */ /* 0x000fe800078e0a22 */
[----:B------:R-:W-:Y:S04]  /*59e0*/  IMAD.IADD R0, R32, 0x1, R0 ;  /* 0x0000000120007824 */ /* 0x000fe800078e0200 */
[----:B------:R-:W-:Y:S01]  /*59f0*/  IMAD R34, R34, 0x100000, R0 ;  /* 0x0010000022227824 */ /* 0x000fe200078e0200 */
[----:B---3--:R-:W-:Y:S01]  /*5a00*/  @P5 SEL R85, RZ, 0x1, !P1 ;  /* 0x00000001ff555807 */ /* 0x008fe20004800000 */
[----:B----4-:R-:W-:Y:S06]  /*5a10*/  @!P5 BRA `(.L_x_86) ;  /* 0x000000000090d947 */ /* 0x010fec0003800000 */
[----:B------:R-:W-:Y:S01]  /*5a20*/  HFMA2 R47, -RZ, RZ, 0, 0 ;  /* 0x00000000ff2f7431 */ /* 0x000fe200000001ff */
[----:B------:R-:W-:Y:S01]  /*5a30*/  ISETP.NE.AND P1, PT, R85, RZ, PT ;  /* 0x000000ff5500720c */ /* 0x000fe20003f25270 */
[----:B------:R-:W-:Y:S01]  /*5a40*/  IMAD.U32 R5, RZ, RZ, UR56 ;  /* 0x00000038ff057e24 */ /* 0x000fe2000f8e00ff */
[----:B------:R-:W-:Y:S11]  /*5a50*/  BSSY B0, `(.L_x_87) ;  /* 0x0000005000007945 */ /* 0x000ff60003800000 */
[----:B------:R-:W-:Y:S05]  /*5a60*/  @P1 BRA `(.L_x_88) ;  /* 0x00000000000c1947 */ /* 0x000fea0003800000 */
[----:B------:R-:W-:Y:S04]  /*5a70*/  SHF.L.U32 R0, R83, 0x1f, RZ ;  /* 0x0000001f53007819 */ /* 0x000fe800000006ff */
[----:B------:R-:W1:Y:S02]  /*5a80*/  SYNCS.PHASECHK.TRANS64.TRYWAIT P1, [R2+URZ+0x30], R0 ;  /* 0x00003000020075a7 */ /* 0x000e6400080211ff */
[----:B-1----:R-:W-:Y:S05]  /*5a90*/  @!P1 BRA `(.L_x_89) ;  /* 0x0000001c00209947 */ /* 0x002fea0003800000 */
.L_x_88:
[----:B------:R-:W-:Y:S05]  /*5aa0*/  BSYNC B0 ;  /* 0x0000000000007941 */ /* 0x000fea0003800000 */
.L_x_87:
[----:B------:R-:W-:Y:S01]  /*5ab0*/  ISETP.NE.AND P1, PT, R86, RZ, PT ;  /* 0x000000ff5600720c */ /* 0x000fe20003f25270 */
[----:B------:R-:W-:Y:S01]  /*5ac0*/  IMAD.MOV.U32 R46, RZ, RZ, RZ ;  /* 0x000000ffff2e7224 */ /* 0x000fe200078e00ff */
[----:B------:R-:W-:Y:S02]  /*5ad0*/  CS2R R44, SRZ ;  /* 0x00000000002c7805 */ /* 0x000fe4000001ff00 */
[----:B------:R-:W-:Y:S02]  /*5ae0*/  CS2R R42, SRZ ;  /* 0x00000000002a7805 */ /* 0x000fe4000001ff00 */
[----:B------:R-:W-:Y:S02]  /*5af0*/  CS2R R40, SRZ ;  /* 0x0000000000287805 */ /* 0x000fe4000001ff00 */
[----:B------:R-:W-:Y:S02]  /*5b00*/  CS2R R50, SRZ ;  /* 0x0000000000327805 */ /* 0x000fe4000001ff00 */
[----:B------:R-:W-:Y:S02]  /*5b10*/  CS2R R48, SRZ ;  /* 0x0000000000307805 */ /* 0x000fe4000001ff00 */
[----:B------:R-:W-:Y:S02]  /*5b20*/  CS2R R54, SRZ ;  /* 0x0000000000367805 */ /* 0x000fe4000001ff00 */
[----:B------:R-:W-:Y:S01]  /*5b30*/  CS2R R52, SRZ ;  /* 0x0000000000347805 */ /* 0x000fe2000001ff00 */
[----:B------:R-:W-:Y:S01]  /*5b40*/  @P1 IMAD R5, R5, 0x800, R68 ;  /* 0x0000080005051824 */ /* 0x000fe200078e0244 */
[----:B------:R-:W-:Y:S05]  /*5b50*/  @P1 WARPSYNC.ALL ;  /* 0x0000000000001948 */ /* 0x000fea0003800000 */
[----:B------:R-:W-:Y:S01]  /*5b60*/  @P1 LEA R5, R5, UR48, 0x2 ;  /* 0x0000003005051c11 */ /* 0x000fe2000f8e10ff */
[----:B------:R-:W-:Y:S04]  /*5b70*/  UIADD3 UR5, UPT, UPT, UR56, 0x1, URZ ;  /* 0x0000000138057890 */ /* 0x000fe8000fffe0ff */
[----:B------:R3:W4:Y:S01]  /*5b80*/  @P1 LDSM.16.M88.4 R40, [R5+0x400] ;  /* 0x000400000528183b */ /* 0x0007220000000200 */
[----:B------:R-:W-:Y:S01]  /*5b90*/  @P1 VIADD R4, R5, 0x400 ;  /* 0x0000040005041836 */ /* 0x000fe20000000000 */
[----:B------:R-:W-:Y:S01]  /*5ba0*/  UISETP.NE.AND UP0, UPT, UR5, 0x3, UPT ;  /* 0x000000030500788c */ /* 0x000fe2000bf05270 */
[C-C-:B-1----:R-:W-:Y:S02]  /*5bb0*/  @P1 IMAD R2, R74.reuse, 0x4, R5.reuse ;  /* 0x000000044a021824 */ /* 0x142fe400078e0205 */
[C---:B------:R-:W-:Y:S01]  /*5bc0*/  @P1 IMAD R4, R73.reuse, 0x4, R4 ;  /* 0x0000000449041824 */ /* 0x040fe200078e0204 */
[----:B------:R-:W-:Y:S01]  /*5bd0*/  USEL UR4, URZ, 0x1, UP0 ;  /* 0x00000001ff047887 */ /* 0x000fe20008000000 */
[----:B------:R-:W-:Y:S01]  /*5be0*/  @P1 IMAD R0, R73, 0x4, R5 ;  /* 0x0000000449001824 */ /* 0x000fe200078e0205 */
[----:B------:R3:W1:Y:S01]  /*5bf0*/  @P1 LDSM.16.M88.4 R44, [R2+0x400] ;  /* 0x00040000022c183b */ /* 0x0006620000000200 */
[----:B------:R-:W-:Y:S01]  /*5c00*/  @P1 IMAD R4, R74, 0x4, R4 ;  /* 0x000000044a041824 */ /* 0x000fe200078e0204 */
[----:B------:R-:W-:Y:S02]  /*5c10*/  USEL UR5, UR5, URZ, UP0 ;  /* 0x000000ff05057287 */ /* 0x000fe40008000000 */
[----:B------:R3:W1:Y:S01]  /*5c20*/  @P1 LDSM.16.M88.4 R48, [R0+0x400] ;  /* 0x000400000030183b */ /* 0x0006620000000200 */
[----:B------:R-:W-:Y:S03]  /*5c30*/  LOP3.LUT R83, R83, UR4, RZ, 0x3c, !PT ;  /* 0x0000000453537c12 */ /* 0x000fe6000f8e3cff */
[----:B------:R3:W1:Y:S01]  /*5c40*/  @P1 LDSM.16.M88.4 R52, [R4] ;  /* 0x000000000434183b */ /* 0x0006620000000200 */
[----:B------:R-:W-:Y:S03]  /*5c50*/  IMAD.U32 R84, RZ, RZ, UR5 ;  /* 0x00000005ff547e24 */ /* 0x000fe6000f8e00ff */
.L_x_86:
[----:B------:R-:W-:Y:S05]  /*5c60*/  BSYNC B1 ;  /* 0x0000000000017941 */ /* 0x000fea0003800000 */
.L_x_85:
[----:B---3--:R-:W-:Y:S04]  /*5c70*/  SHF.R.U32.HI R0, RZ, 0x15, R34 ;  /* 0x00000015ff007819 */ /* 0x008fe80000011622 */
[----:B------:R-:W-:Y:S01]  /*5c80*/  LOP3.LUT P1, RZ, R0, 0x3, R69, 0x48, !PT ;  /* 0x0000000300ff7812 */ /* 0x000fe20007824845 */
[----:B------:R-:W-:Y:S01]  /*5c90*/  @!UPT UIADD3 URZ, UPT, UPT, URZ, URZ, URZ ;  /* 0x000000fffffff290 */ /* 0x000fe2000fffe0ff */
[----:B--2---:R-:W-:Y:S11]  /*5ca0*/  @P0 BRA `(.L_x_90) ;  /* 0x0000000000080947 */ /* 0x004ff60003800000 */
[----:B------:R-:W2:Y:S02]  /*5cb0*/  SYNCS.PHASECHK.TRANS64.TRYWAIT P0, [R82+URZ+0x90], R3 ;  /* 0x00009003520075a7 */ /* 0x000ea400080011ff */
[----:B--2---:R-:W-:Y:S05]  /*5cc0*/  @!P0 BRA `(.L_x_91) ;  /* 0x0000001800a88947 */ /* 0x004fea0003800000 */
.L_x_90:
[----:B------:R-:W-:Y:S05]  /*5cd0*/  @!P1 BRA `(.L_x_92) ;  /* 0x0000000000409947 */ /* 0x000fea0003800000 */
[----:B------:R-:W3:Y:S01]  /*5ce0*/  LDCU.64 UR8, c[0x4][0x70] ;  /* 0x01000e00ff0877ac */ /* 0x000ee20008000a00 */
[----:B--2---:R-:W-:Y:S01]  /*5cf0*/  MOV R3, 0x0 ;  /* 0x0000000000037802 */ /* 0x004fe20000000f00 */
[----:B------:R-:W-:Y:S02]  /*5d00*/  HFMA2 R12, -RZ, RZ, 0, 5.9604644775390625e-08 ;  /* 0x00000001ff0c7431 */ /* 0x000fe400000001ff */
[----:B------:R-:W-:Y:S02]  /*5d10*/  IMAD.MOV.U32 R8, RZ, RZ, 0x192 ;  /* 0x00000192ff087424 */ /* 0x000fe400078e00ff */
[----:B------:R-:W-:Y:S01]  /*5d20*/  IMAD.MOV.U32 R13, RZ, RZ, RZ ;  /* 0x000000ffff0d7224 */ /* 0x000fe200078e00ff */
[----:B------:R-:W2:Y:S01]  /*5d30*/  LDCU.64 UR6, c[0x4][0x78] ;  /* 0x01000f00ff0677ac */ /* 0x000ea20008000a00 */
[----:B------:R-:W1:Y:S01]  /*5d40*/  LDC.64 R2, c[0x4][R3] ;  /* 0x0100000003027b82 */ /* 0x000e620000000a00 */
[----:B------:R-:W5:Y:S01]  /*5d50*/  LDCU.64 UR4, c[0x4][0x10] ;  /* 0x01000200ff0477ac */ /* 0x000f620008000a00 */
[----:B---3--:R-:W-:Y:S01]  /*5d60*/  MOV R5, UR9 ;  /* 0x0000000900057c02 */ /* 0x008fe20008000f00 */
[----:B------:R-:W-:Y:S01]  /*5d70*/  IMAD.U32 R4, RZ, RZ, UR8 ;  /* 0x00000008ff047e24 */ /* 0x000fe2000f8e00ff */
[----:B--2---:R-:W-:Y:S01]  /*5d80*/  MOV R7, UR7 ;  /* 0x0000000700077c02 */ /* 0x004fe20008000f00 */
[----:B------:R-:W-:Y:S01]  /*5d90*/  IMAD.U32 R6, RZ, RZ, UR6 ;  /* 0x00000006ff067e24 */ /* 0x000fe2000f8e00ff */
[----:B-----5:R-:W-:Y:S01]  /*5da0*/  MOV R11, UR5 ;  /* 0x00000005000b7c02 */ /* 0x020fe20008000f00 */
[----:B------:R-:W-:Y:S02]  /*5db0*/  IMAD.U32 R10, RZ, RZ, UR4 ;  /* 0x00000004ff0a7e24 */ /* 0x000fe4000f8e00ff */
[----:B------:R-:W-:Y:S07]  /*5dc0*/  LEPC R20, `(.L_x_92) ;  /* 0x000000001014794e */ /* 0x000fee0000000000 */
[----:B-1--4-:R-:W-:Y:S05]  /*5dd0*/  CALL.ABS.NOINC R2 ;  /* 0x0000000002007343 */ /* 0x012fea0003c00000 */
.L_x_92:
[----:B------:R-:W-:Y:S05]  /*5de0*/  WARPSYNC.ALL ;  /* 0x0000000000007948 */ /* 0x000fea0003800000 */
[----:B------:R-:W-:Y:S01]  /*5df0*/  R2UR UR4, R34 ;  /* 0x00000000220472ca */ /* 0x000fe200000e0000 */
[----:B------:R-:W-:Y:S01]  /*5e00*/  BSSY.RECONVERGENT B0, `(.L_x_93) ;  /* 0x000003e000007945 */ /* 0x000fe20003800200 */
[----:B------:R-:W-:Y:S02]  /*5e10*/  MOV R20, UR56 ;  /* 0x0000003800147c02 */ /* 0x000fe40008000f00 */
[----:B------:R-:W-:Y:S02]  /*5e20*/  SHF.L.U32 R80, R74, 0x2, RZ ;  /* 0x000000024a507819 */ /* 0x000fe400000006ff */
[----:B------:R-:W-:Y:S02]  /*5e30*/  LEA R20, R20, R68, 0xb ;  /* 0x0000004414147211 */ /* 0x000fe400078e58ff */
[----:B------:R-:W-:Y:S02]  /*5e40*/  SHF.L.U32 R81, R73, 0x2, RZ ;  /* 0x0000000249517819 */ /* 0x000fe400000006ff */
[----:B------:R-:W-:Y:S02]  /*5e50*/  LEA R20, R20, UR48, 0x2 ;  /* 0x0000003014147c11 */ /* 0x000fe4000f8e10ff */
[----:B------:R-:W-:Y:S01]  /*5e60*/  ISETP.NE.AND P0, PT, R75, RZ, PT ;  /* 0x000000ff4b00720c */ /* 0x000fe20003f05270 */
[----:B------:R-:W3:Y:S02]  /*5e70*/  LDTM.16dp128bit.x8 R4, tmem[UR4] ;  /* 0x00000004000479ee */ /* 0x000ee40008180000 */
[C---:B---3--:R-:W-:Y:S01]  /*5e80*/  FMUL R0, R33.reuse, R4 ;  /* 0x0000000421007220 */ /* 0x048fe20000400000 */
[C---:B------:R-:W-:Y:S01]  /*5e90*/  FMUL R2, R33.reuse, R5 ;  /* 0x0000000521027220 */ /* 0x040fe20000400000 */
[C---:B--2---:R-:W-:Y:S01]  /*5ea0*/  FMUL R3, R33.reuse, R6 ;  /* 0x0000000621037220 */ /* 0x044fe20000400000 */
[----:B------:R-:W-:Y:S01]  /*5eb0*/  FMUL R7, R33, R7 ;  /* 0x0000000721077220 */ /* 0x000fe20000400000 */
[----:B----4-:R-:W-:Y:S01]  /*5ec0*/  FFMA R36, R35, R40, R0 ;  /* 0x0000002823247223 */ /* 0x010fe20000000000 */
[----:B------:R-:W-:Y:S01]  /*5ed0*/  FMUL R4, R33, R8 ;  /* 0x0000000821047220 */ /* 0x000fe20000400000 */
[----:B------:R-:W-:Y:S01]  /*5ee0*/  FFMA R37, R35, R41, R2 ;  /* 0x0000002923257223 */ /* 0x000fe20000000002 */
[----:B------:R-:W-:Y:S01]  /*5ef0*/  FMUL R5, R33, R9 ;  /* 0x0000000921057220 */ /* 0x000fe20000400000 */
[----:B------:R-:W-:Y:S01]  /*5f00*/  FFMA R38, R35, R42, R3 ;  /* 0x0000002a23267223 */ /* 0x000fe20000000003 */
[----:B------:R-:W-:Y:S01]  /*5f10*/  FMUL R6, R33, R10 ;  /* 0x0000000a21067220 */ /* 0x000fe20000400000 */
[----:B------:R-:W-:Y:S01]  /*5f20*/  FFMA R39, R35, R43, R7 ;  /* 0x0000002b23277223 */ /* 0x000fe20000000007 */
[----:B------:R-:W-:Y:S01]  /*5f30*/  FMUL R11, R33, R11 ;  /* 0x0000000b210b7220 */ /* 0x000fe20000400000 */
[----:B-1----:R-:W-:Y:S01]  /*5f40*/  FFMA R4, R35, R44, R4 ;  /* 0x0000002c23047223 */ /* 0x002fe20000000004 */
[----:B------:R-:W-:Y:S01]  /*5f50*/  FMUL R8, R33, R12 ;  /* 0x0000000c21087220 */ /* 0x000fe20000400000 */
[----:B------:R-:W-:Y:S01]  /*5f60*/  FFMA R5, R35, R45, R5 ;  /* 0x0000002d23057223 */ /* 0x000fe20000000005 */
[----:B------:R1:W-:Y:S01]  /*5f70*/  STSM.16.M88.4 [R20+0x400], R36 ;  /* 0x0004002414007844 */ /* 0x0003e20000000200 */
[----:B------:R-:W-:Y:S01]  /*5f80*/  FMUL R9, R33, R13 ;  /* 0x0000000d21097220 */ /* 0x000fe20000400000 */
[----:B------:R-:W-:Y:S01]  /*5f90*/  FFMA R6, R35, R46, R6 ;  /* 0x0000002e23067223 */ /* 0x000fe20000000006 */
[C---:B------:R-:W-:Y:S01]  /*5fa0*/  FMUL R10, R33.reuse, R14 ;  /* 0x0000000e210a7220 */ /* 0x040fe20000400000 */
[----:B------:R-:W-:Y:S01]  /*5fb0*/  FMUL R13, R33, R17 ;  /* 0x00000011210d7220 */ /* 0x000fe20000400000 */
[C---:B------:R-:W-:Y:S01]  /*5fc0*/  IADD3 R17, PT, PT, R80.reuse, 0x400, R20 ;  /* 0x0000040050117810 */ /* 0x040fe20007ffe014 */
[----:B------:R-:W-:Y:S01]  /*5fd0*/  FFMA R7, R35, R47, R11 ;  /* 0x0000002f23077223 */ /* 0x000fe2000000000b */
[----:B------:R-:W-:Y:S01]  /*5fe0*/  FMUL R15, R33, R15 ;  /* 0x0000000f210f7220 */ /* 0x000fe20000400000 */
[----:B------:R-:W-:Y:S01]  /*5ff0*/  FFMA R8, R35, R48, R8 ;  /* 0x0000003023087223 */ /* 0x000fe20000000008 */
[----:B------:R-:W-:Y:S01]  /*6000*/  FMUL R12, R33, R16 ;  /* 0x00000010210c7220 */ /* 0x000fe20000400000 */
[C---:B------:R-:W-:Y:S01]  /*6010*/  FFMA R9, R35.reuse, R49, R9 ;  /* 0x0000003123097223 */ /* 0x040fe20000000009 */
[----:B------:R1:W-:Y:S01]  /*6020*/  STSM.16.M88.4 [R17], R4 ;  /* 0x0000000411007844 */ /* 0x0003e20000000200 */
[----:B------:R-:W-:Y:S01]  /*6030*/  FFMA R10, R35, R50, R10 ;  /* 0x00000032230a7223 */ /* 0x000fe2000000000a */
[----:B------:R-:W-:Y:S01]  /*6040*/  FMUL R14, R33, R18 ;  /* 0x00000012210e7220 */ /* 0x000fe20000400000 */
[----:B------:R-:W-:Y:S01]  /*6050*/  IADD3 R16, PT, PT, R81, 0x400, R20 ;  /* 0x0000040051107810 */ /* 0x000fe20007ffe014 */
[----:B------:R-:W-:Y:S01]  /*6060*/  FFMA R11, R35, R51, R15 ;  /* 0x00000033230b7223 */ /* 0x000fe2000000000f */
[----:B------:R-:W-:Y:S01]  /*6070*/  FMUL R19, R33, R19 ;  /* 0x0000001321137220 */ /* 0x000fe20000400000 */
[C---:B------:R-:W-:Y:S01]  /*6080*/  FFMA R12, R35.reuse, R52, R12 ;  /* 0x00000034230c7223 */ /* 0x040fe2000000000c */
[C---:B------:R-:W-:Y:S01]  /*6090*/  FFMA R13, R35.reuse, R53, R13 ;  /* 0x00000035230d7223 */ /* 0x040fe2000000000d */
[C---:B------:R-:W-:Y:S01]  /*60a0*/  FFMA R14, R35.reuse, R54, R14 ;  /* 0x00000036230e7223 */ /* 0x040fe2000000000e */
[----:B------:R1:W-:Y:S01]  /*60b0*/  STSM.16.M88.4 [R16], R8 ;  /* 0x0000000810007844 */ /* 0x0003e20000000200 */
[----:B------:R-:W-:Y:S01]  /*60c0*/  IADD3 R0, PT, PT, R80, R16, RZ ;  /* 0x0000001050007210 */ /* 0x000fe20007ffe0ff */
[----:B------:R-:W-:Y:S05]  /*60d0*/  FFMA R15, R35, R55, R19 ;  /* 0x00000037230f7223 */ /* 0x000fea0000000013 */
[----:B------:R1:W-:Y:S01]  /*60e0*/  STSM.16.M88.4 [R0], R12 ;  /* 0x0000000c00007844 */ /* 0x0003e20000000200 */
[----:B------:R-:W-:Y:S01]  /*60f0*/  @!PT LDS RZ, [RZ] ;  /* 0x00000000fffff984 */ /* 0x000fe20000000800 */
[----:B------:R-:W-:Y:S01]  /*6100*/  @!PT LDS RZ, [RZ] ;  /* 0x00000000fffff984 */ /* 0x000fe20000000800 */
[----:B------:R-:W-:Y:S01]  /*6110*/  @!PT LDS RZ, [RZ] ;  /* 0x00000000fffff984 */ /* 0x000fe20000000800 */
[----:B------:R-:W-:Y:S01]  /*6120*/  @!PT LDS RZ, [RZ] ;  /* 0x00000000fffff984 */ /* 0x000fe20000000800 */
[----:B------:R2:W-:Y:S06]  /*6130*/  MEMBAR.ALL.CTA ;  /* 0x0000000000007992 */ /* 0x0005ec0000008000 */
[----:B--2---:R-:W2:Y:S02]  /*6140*/  FENCE.VIEW.ASYNC.S ;  /* 0x00000000000073c6 */ /* 0x004ea40000000000 */
[----:B--2---:R-:W-:Y:S06]  /*6150*/  BAR.SYNC.DEFER_BLOCKING 0x1, 0x80 ;  /* 0x0042000000007b1d */ /* 0x004fec0000010000 */
[----:B------:R-:W-:Y:S05]  /*6160*/  @P0 BRA `(.L_x_94) ;  /* 0x00000000001c0947 */ /* 0x000fea0003800000 */
[----:B------:R-:W-:Y:S02]  /*6170*/  UIADD3 UR6, UP0, UPT, UR54, 0x680, URZ ;  /* 0x0000068036067890 */ /* 0x000fe4000ff1e0ff */
[----:B------:R-:W-:Y:S02]  /*6180*/  ULEA UR4, UR56, UR48, 0xd ;  /* 0x0000003038047291 */ /* 0x000fe4000f8e68ff */
[----:B------:R-:W-:Y:S02]  /*6190*/  UIADD3.X UR7, UPT, UPT, URZ, UR55, URZ, UP0, !UPT ;  /* 0x00000037ff077290 */ /* 0x000fe400087fe4ff */
[----:B------:R-:W-:Y:S01]  /*61a0*/  UIADD3 UR40, UPT, UPT, UR4, 0x400, URZ ;  /* 0x0000040004287890 */ /* 0x000fe2000fffe0ff */
[----:B------:R-:W-:Y:S08]  /*61b0*/  UMOV UR43, UR36 ;  /* 0x00000024002b7c82 */ /* 0x000ff00008000000 */
[----:B------:R2:W-:Y:S02]  /*61c0*/  UTMASTG.3D [UR40], [UR6] ;  /* 0x00000028060073b5 */ /* 0x0005e40008010000 */
[----:B--2---:R0:W-:Y:S02]  /*61d0*/  UTMACMDFLUSH ;  /* 0x00000000000079b7 */ /* 0x0041e40000000000 */
.L_x_94:
[----:B------:R-:W-:Y:S05]  /*61e0*/  BSYNC.RECONVERGENT B0 ;  /* 0x0000000000007941 */ /* 0x000fea0003800200 */
.L_x_93:
[----:B------:R-:W-:Y:S01]  /*61f0*/  UIADD3 UR40, UPT, UPT, UR56, 0x1, URZ ;  /* 0x0000000138287890 */ /* 0x000fe2000fffe0ff */
[----:B------:R-:W-:Y:S03]  /*6200*/  BSSY.RECONVERGENT B0, `(.L_x_95) ;  /* 0x0000005000007945 */ /* 0x000fe60003800200 */
[----:B------:R-:W-:Y:S04]  /*6210*/  UISETP.NE.AND UP0, UPT, UR40, 0x3, UPT ;  /* 0x000000032800788c */ /* 0x000fe8000bf05270 */
[----:B------:R-:W-:Y:S01]  /*6220*/  USEL UR43, UR40, URZ, UP0 ;  /* 0x000000ff282b7287 */ /* 0x000fe20008000000 */
[----:B------:R-:W-:Y:S11]  /*6230*/  @P0 BRA `(.L_x_96) ;  /* 0x0000000000040947 */ /* 0x000ff60003800000 */
[----:B------:R-:W-:Y:S04]  /*6240*/  DEPBAR.LE SB0, 0x1 ;  /* 0x000080400000791a */ /* 0x000fe80000000000 */
.L_x_96:
[----:B------:R-:W-:Y:S05]  /*6250*/  BSYNC.RECONVERGENT B0 ;  /* 0x0000000000007941 */ /* 0x000fea0003800200 */
.L_x_95:
[----:B------:R-:W-:Y:S01]  /*6260*/  BAR.SYNC.DEFER_BLOCKING 0x1, 0x80 ;  /* 0x0042000000007b1d */ /* 0x000fe20000010000 */
[----:B------:R-:W-:Y:S01]  /*6270*/  ISETP.NE.AND P1, PT, R79, RZ, PT ;  /* 0x000000ff4f00720c */ /* 0x000fe20003f25270 */
[----:B------:R-:W-:Y:S01]  /*6280*/  UISETP.NE.AND UP0, UPT, UR50, URZ, UPT ;  /* 0x000000ff3200728c */ /* 0x000fe2000bf05270 */
[----:B------:R-:W-:Y:S11]  /*6290*/  LEA R2, R84, UR48, 0x3 ;  /* 0x0000003054027c11 */ /* 0x000ff6000f8e18ff */
[----:B------:R-:W-:Y:S01]  /*62a0*/  @P1 SHF.L.U32 R3, R83, 0x1f, RZ ;  /* 0x0000001f53031819 */ /* 0x000fe200000006ff */
[----:B------:R-:W-:Y:S06]  /*62b0*/  BRA.U !UP0, `(.L_x_97) ;  /* 0x0000000108247547 */ /* 0x000fec000b800000 */
[----:B-1----:R-:W-:Y:S01]  /*62c0*/  IMAD.U32 R4, RZ, RZ, UR49 ;  /* 0x00000031ff047e24 */ /* 0x002fe2000f8e00ff */
[----:B------:R-:W-:Y:S01]  /*62d0*/  MOV R0, UR37 ;  /* 0x0000002500007c02 */ /* 0x000fe20008000f00 */
[----:B------:R-:W-:Y:S03]  /*62e0*/  UIADD3 UR49, UPT, UPT, UR49, 0x1, URZ ;  /* 0x0000000131317890 */ /* 0x000fe6000fffe0ff */
[----:B------:R-:W-:Y:S01]  /*62f0*/  @P1 LEA R4, R4, UR48, 0x3 ;  /* 0x0000003004041c11 */ /* 0x000fe2000f8e18ff */
[----:B------:R-:W-:Y:S04]  /*6300*/  UISETP.NE.AND UP0, UPT, UR49, 0x3, UPT ;  /* 0x000000033100788c */ /* 0x000fe8000bf05270 */
[----:B------:R-:W-:Y:S01]  /*6310*/  @P1 VIADD R4, R4, 0x48 ;  /* 0x0000004804041836 */ /* 0x000fe20000000000 */
[----:B------:R-:W-:Y:S04]  /*6320*/  USEL UR49, UR49, URZ, UP0 ;  /* 0x000000ff31317287 */ /* 0x000fe80008000000 */
[----:B------:R-:W-:Y:S04]  /*6330*/  @P1 PRMT R0, R0, 0x654, R4 ;  /* 0x0000065400001816 */ /* 0x000fe80000000004 */
[----:B------:R2:W-:Y:S04]  /*6340*/  @P1 SYNCS.ARRIVE.TRANS64.RED.A1T0 RZ, [R0+URZ], RZ ;  /* 0x000000ff00ff19a7 */ /* 0x0005e800081004ff */
.L_x_97:
[----:B------:R-:W3:Y:S01]  /*6350*/  @P1 SYNCS.PHASECHK.TRANS64.TRYWAIT P0, [R2+URZ+0x30], R3 ;  /* 0x00003003020015a7 */ /* 0x000ee200080011ff */
[----:B------:R-:W-:Y:S01]  /*6360*/  BSSY B1, `(.L_x_98) ;  /* 0x0000017000017945 */ /* 0x000fe20003800000 */
[----:B---3--:R-:W-:Y:S03]  /*6370*/  @P1 SEL R85, RZ, 0x1, !P0 ;  /* 0x00000001ff551807 */ /* 0x008fe60004000000 */
[----:B------:R-:W-:Y:S05]  /*6380*/  @!P1 BRA `(.L_x_99) ;  /* 0x0000000000509947 */ /* 0x000fea0003800000 */
[----:B------:R-:W-:Y:S01]  /*6390*/  ISETP.NE.AND P1, PT, R86, RZ, PT ;  /* 0x000000ff5600720c */ /* 0x000fe20003f25270 */
[----:B------:R-:W-:Y:S01]  /*63a0*/  BSSY B0, `(.L_x_100) ;  /* 0x000000a000007945 */ /* 0x000fe20003800000 */
[----:B------:R-:W-:Y:S11]  /*63b0*/  ISETP.NE.AND P0, PT, R85, RZ, PT ;  /* 0x000000ff5500720c */ /* 0x000ff60003f05270 */
[----:B-1----:R-:W-:Y:S05]  /*63c0*/  @P1 IMAD R4, R84, 0x800, R68 ;  /* 0x0000080054041824 */ /* 0x002fea00078e0244 */
[----:B------:R-:W-:Y:S05]  /*63d0*/  @P1 LEA R4, R4, UR48, 0x2 ;  /* 0x0000003004041c11 */ /* 0x000fea000f8e10ff */
[--C-:B--2---:R-:W-:Y:S02]  /*63e0*/  @P1 IMAD.IADD R0, R81, 0x1, R4.reuse ;  /* 0x0000000151001824 */ /* 0x104fe400078e0204 */
[----:B------:R-:W-:Y:S01]  /*63f0*/  @P1 IMAD.IADD R3, R80, 0x1, R4 ;  /* 0x0000000150031824 */ /* 0x000fe200078e0204 */
[----:B------:R-:W-:Y:S06]  /*6400*/  @P0 BRA `(.L_x_101) ;  /* 0x00000000000c0947 */ /* 0x000fec0003800000 */
[----:B------:R-:W-:Y:S04]  /*6410*/  SHF.L.U32 R83, R83, 0x1f, RZ ;  /* 0x0000001f53537819 */ /* 0x000fe800000006ff */
[----:B------:R-:W1:Y:S02]  /*6420*/  SYNCS.PHASECHK.TRANS64.TRYWAIT P0, [R2+URZ+0x30], R83 ;  /* 0x00003053020075a7 */ /* 0x000e6400080011ff */
[----:B-1----:R-:W-:Y:S05]  /*6430*/  @!P0 BRA `(.L_x_102) ;  /* 0x0000001000e08947 */ /* 0x002fea0003800000 */
.L_x_101:
[----:B------:R-:W-:Y:S05]  /*6440*/  BSYNC B0 ;  /* 0x0000000000007941 */ /* 0x000fea0003800000 */
.L_x_100:
[----:B------:R-:W-:Y:S11]  /*6450*/  ISETP.NE.AND P0, PT, R86, RZ, PT ;  /* 0x000000ff5600720c */ /* 0x000ff60003f05270 */
[----:B------:R-:W-:Y:S02]  /*6460*/  @!UPT UIADD3 URZ, UPT, UPT, URZ, URZ, URZ ;  /* 0x000000fffffff290 */ /* 0x000fe4000fffe0ff */
[----:B-1----:R-:W-:Y:S01]  /*6470*/  @P0 IADD3 R2, PT, PT, R80, R0, RZ ;  /* 0x0000000050020210 */ /* 0x002fe20007ffe0ff */
[----:B------:R-:W-:Y:S05]  /*6480*/  @P0 WARPSYNC.ALL ;  /* 0x0000000000000948 */ /* 0x000fea0003800000 */
[----:B------:R3:W4:Y:S04]  /*6490*/  @P0 LDSM.16.M88.4 R40, [R4+0x400] ;  /* 0x000400000428083b */ /* 0x0007280000000200 */
[----:B------:R3:W1:Y:S04]  /*64a0*/  @P0 LDSM.16.M88.4 R44, [R3+0x400] ;  /* 0x00040000032c083b */ /* 0x0006680000000200 */
[----:B------:R3:W2:Y:S04]  /*64b0*/  @P0 LDSM.16.M88.4 R48, [R0+0x400] ;  /* 0x000400000030083b */ /* 0x0006a80000000200 */
[----:B------:R3:W1:Y:S02]  /*64c0*/  @P0 LDSM.16.M88.4 R52, [R2+0x400] ;  /* 0x000400000234083b */ /* 0x0006640000000200 */
.L_x_99:
[----:B------:R-:W-:Y:S05]  /*64d0*/  BSYNC B1 ;  /* 0x0000000000017941 */ /* 0x000fea0003800000 */
.L_x_98:
[----:B-123--:R-:W-:Y:S05]  /*64e0*/  VIADD R0, R34, 0x20 ;  /* 0x0000002022007836 */ /* 0x00efea0000000000 */
[----:B------:R-:W-:Y:S04]  /*64f0*/  SHF.R.U32.HI R0, RZ, 0x15, R0 ;  /* 0x00000015ff007819 */ /* 0x000fe80000011600 */
[----:B------:R-:W-:Y:S11]  /*6500*/  LOP3.LUT P0, RZ, R0, 0x3, R69, 0x48, !PT ;  /* 0x0000000300ff7812 */ /* 0x000ff60007804845 */
[----:B------:R-:W-:Y:S02]  /*6510*/  @!UPT UIADD3 URZ, UPT, UPT, URZ, URZ, URZ ;  /* 0x000000fffffff290 */ /* 0x000fe4000fffe0ff */
[----:B------:R-:W-:Y:S05]  /*6520*/  @!P0 BRA `(.L_x_103) ;  /* 0x0000000000408947 */ /* 0x000fea0003800000 */
[----:B------:R-:W1:Y:S01]  /*6530*/  LDCU.64 UR8, c[0x4][0x70] ;  /* 0x01000e00ff0877ac */ /* 0x000e620008000a00 */
[----:B------:R-:W-:Y:S01]  /*6540*/  MOV R3, 0x0 ;  /* 0x0000000000037802 */ /* 0x000fe20000000f00 */
[----:B------:R-:W-:Y:S02]  /*6550*/  HFMA2 R12, -RZ, RZ, 0, 5.9604644775390625e-08 ;  /* 0x00000001ff0c7431 */ /* 0x000fe400000001ff */
[----:B------:R-:W-:Y:S02]  /*6560*/  IMAD.MOV.U32 R8, RZ, RZ, 0x192 ;  /* 0x00000192ff087424 */ /* 0x000fe400078e00ff */
[----:B------:R-:W-:Y:S01]  /*6570*/  IMAD.MOV.U32 R13, RZ, RZ, RZ ;  /* 0x000000ffff0d7224 */ /* 0x000fe200078e00ff */
[----:B------:R-:W2:Y:S01]  /*6580*/  LDCU.64 UR6, c[0x4][0x78] ;  /* 0x01000f00ff0677ac */ /* 0x000ea20008000a00 */
[----:B------:R-:W3:Y:S01]  /*6590*/  LDC.64 R2, c[0x4][R3] ;  /* 0x0100000003027b82 */ /* 0x000ee20000000a00 */
[----:B------:R-:W5:Y:S01]  /*65a0*/  LDCU.64 UR4, c[0x4][0x10] ;  /* 0x01000200ff0477ac */ /* 0x000f620008000a00 */
[----:B-1----:R-:W-:Y:S01]  /*65b0*/  MOV R5, UR9 ;  /* 0x0000000900057c02 */ /* 0x002fe20008000f00 */
[----:B------:R-:W-:Y:S01]  /*65c0*/  IMAD.U32 R4, RZ, RZ, UR8 ;  /* 0x00000008ff047e24 */ /* 0x000fe2000f8e00ff */
[----:B--2---:R-:W-:Y:S01]  /*65d0*/  MOV R7, UR7 ;  /* 0x0000000700077c02 */ /* 0x004fe20008000f00 */
[----:B------:R-:W-:Y:S01]  /*65e0*/  IMAD.U32 R6, RZ, RZ, UR6 ;  /* 0x00000006ff067e24 */ /* 0x000fe2000f8e00ff */
[----:B-----5:R-:W-:Y:S01]  /*65f0*/  MOV R11, UR5 ;  /* 0x00000005000b7c02 */ /* 0x020fe20008000f00 */
[----:B------:R-:W-:Y:S02]  /*6600*/  IMAD.U32 R10, RZ, RZ, UR4 ;  /* 0x00000004ff0a7e24 */ /* 0x000fe4000f8e00ff */
[----:B------:R-:W-:Y:S07]  /*6610*/  LEPC R20, `(.L_x_103) ;  /* 0x000000001014794e */ /* 0x000fee0000000000 */
[----:B---34-:R-:W-:Y:S05]  /*6620*/  CALL.ABS.NOINC R2 ;  /* 0x0000000002007343 */ /* 0x018fea0003c00000 */
.L_x_103:
[----:B------:R-:W-:Y:S01]  /*6630*/  ISETP.NE.AND P0, PT, R75, RZ, PT ;  /* 0x000000ff4b00720c */ /* 0x000fe20003f05270 */
[----:B------:R-:W-:Y:S05]  /*6640*/  WARPSYNC.ALL ;  /* 0x0000000000007948 */ /* 0x000fea0003800000 */
[----:B------:R-:W-:Y:S01]  /*6650*/  R2UR UR4, R34 ;  /* 0x00000000220472ca */ /* 0x000fe200000e0000 */
[----:B------:R-:W-:Y:S01]  /*6660*/  BSSY.RECONVERGENT B0, `(.L_x_104) ;  /* 0x0000042000007945 */ /* 0x000fe20003800200 */
[----:B------:R-:W-:Y:S11]  /*6670*/  R2UR UR5, R82 ;  /* 0x00000000520572ca */ /* 0x000ff600000e0000 */
[----:B------:R-:W1:Y:S01]  /*6680*/  LDTM.16dp128bit.x8 R4, tmem[UR4+0x20] ;  /* 0x00002004000479ee */ /* 0x000e620008180000 */
[----:B------:R-:W-:Y:S01]  /*6690*/  NOP ;  /* 0x0000000000007918 */ /* 0x000fe20000000000 */
[----:B------:R-:W-:Y:S04]  /*66a0*/  UIADD3 UR5, UPT, UPT, UR5, 0xb0, URZ ;  /* 0x000000b005057890 */ /* 0x000fe8000fffe0ff */
[----:B------:R-:W-:Y:S09]  /*66b0*/  UPRMT UR5, UR37, 0x654, UR5 ;  /* 0x0000065425057896 */ /* 0x000ff20008000005 */
[----:B-1----:R-:W-:Y:S01]  /*66c0*/  SYNCS.ARRIVE.TRANS64.RED.A1T0 RZ, [UR5], RZ ;  /* 0x000000ffffff79a7 */ /* 0x002fe20008100405 */
[C---:B------:R-:W-:Y:S01]  /*66d0*/  FMUL R0, R33.reuse, R4 ;  /* 0x0000000421007220 */ /* 0x040fe20000400000 */
[C---:B------:R-:W-:Y:S01]  /*66e0*/  FMUL R2, R33.reuse, R5 ;  /* 0x0000000521027220 */ /* 0x040fe20000400000 */
[C---:B------:R-:W-:Y:S01]  /*66f0*/  FMUL R3, R33.reuse, R6 ;  /* 0x0000000621037220 */ /* 0x040fe20000400000 */
[----:B------:R-:W-:Y:S01]  /*6700*/  FMUL R7, R33, R7 ;  /* 0x0000000721077220 */ /* 0x000fe20000400000 */
[----:B----4-:R-:W-:Y:S01]  /*6710*/  FFMA R36, R35, R40, R0 ;  /* 0x0000002823247223 */ /* 0x010fe20000000000 */
[----:B------:R-:W-:Y:S01]  /*6720*/  MOV R0, UR43 ;  /* 0x0000002b00007c02 */ /* 0x000fe20008000f00 */
[----:B------:R-:W-:Y:S01]  /*6730*/  FMUL R4, R33, R8 ;  /* 0x0000000821047220 */ /* 0x000fe20000400000 */
[----:B------:R-:W-:Y:S01]  /*6740*/  FFMA R37, R35, R41, R2 ;  /* 0x0000002923257223 */ /* 0x000fe20000000002 */
[----:B------:R-:W-:Y:S01]  /*6750*/  FMUL R5, R33, R9 ;  /* 0x0000000921057220 */ /* 0x000fe20000400000 */
[----:B------:R-:W-:Y:S01]  /*6760*/  LEA R0, R0, R68, 0xb ;  /* 0x0000004400007211 */ /* 0x000fe200078e58ff */
[----:B------:R-:W-:Y:S01]  /*6770*/  FFMA R38, R35, R42, R3 ;  /* 0x0000002a23267223 */ /* 0x000fe20000000003 */
[----:B------:R-:W-:Y:S01]  /*6780*/  FMUL R6, R33, R10 ;  /* 0x0000000a21067220 */ /* 0x000fe20000400000 */
[----:B------:R-:W-:Y:S01]  /*6790*/  FFMA R39, R35, R43, R7 ;  /* 0x0000002b23277223 */ /* 0x000fe20000000007 */
[----:B------:R-:W-:Y:S01]  /*67a0*/  LEA R0, R0, UR48, 0x2 ;  /* 0x0000003000007c11 */ /* 0x000fe2000f8e10ff */
[----:B------:R-:W-:Y:S01]  /*67b0*/  FMUL R11, R33, R11 ;  /* 0x0000000b210b7220 */ /* 0x000fe20000400000 */
[----:B------:R-:W-:Y:S01]  /*67c0*/  FFMA R4, R35, R44, R4 ;  /* 0x0000002c23047223 */ /* 0x000fe20000000004 */
[----:B------:R-:W-:Y:S01]  /*67d0*/  FMUL R8, R33, R12 ;  /* 0x0000000c21087220 */ /* 0x000fe20000400000 */
[----:B------:R-:W-:Y:S01]  /*67e0*/  FFMA R5, R35, R45, R5 ;  /* 0x0000002d23057223 */ /* 0x000fe20000000005 */
[----:B------:R1:W-:Y:S01]  /*67f0*/  STSM.16.M88.4 [R0+0x400], R36 ;  /* 0x0004002400007844 */ /* 0x0003e20000000200 */
[----:B------:R-:W-:Y:S01]  /*6800*/  FMUL R9, R33, R13 ;  /* 0x0000000d21097220 */ /* 0x000fe20000400000 */
[----:B------:R-:W-:Y:S01]  /*6810*/  FFMA R6, R35, R46, R6 ;  /* 0x0000002e23067223 */ /* 0x000fe20000000006 */
[----:B------:R-:W-:Y:S01]  /*6820*/  FMUL R10, R33, R14 ;  /* 0x0000000e210a7220 */ /* 0x000fe20000400000 */
[----:B------:R-:W-:Y:S01]  /*6830*/  FFMA R7, R35, R47, R11 ;  /* 0x0000002f23077223 */ /* 0x000fe2000000000b */
[C---:B------:R-:W-:Y:S01]  /*6840*/  IADD3 R2, PT, PT, R80.reuse, 0x400, R0 ;  /* 0x0000040050027810 */ /* 0x040fe20007ffe000 */
[----:B------:R-:W-:Y:S01]  /*6850*/  FMUL R15, R33, R15 ;  /* 0x0000000f210f7220 */ /* 0x000fe20000400000 */
[----:B------:R-:W-:Y:S01]  /*6860*/  FFMA R8, R35, R48, R8 ;  /* 0x0000003023087223 */ /* 0x000fe20000000008 */
[----:B------:R-:W-:Y:S01]  /*6870*/  FMUL R12, R33, R16 ;  /* 0x00000010210c7220 */ /* 0x000fe20000400000 */
[----:B------:R-:W-:Y:S01]  /*6880*/  FFMA R9, R35, R49, R9 ;  /* 0x0000003123097223 */ /* 0x000fe20000000009 */
[----:B------:R1:W-:Y:S01]  /*6890*/  STSM.16.M88.4 [R2], R4 ;  /* 0x0000000402007844 */ /* 0x0003e20000000200 */
[----:B------:R-:W-:Y:S01]  /*68a0*/  FMUL R13, R33, R17 ;  /* 0x00000011210d7220 */ /* 0x000fe20000400000 */
[----:B------:R-:W-:Y:S01]  /*68b0*/  FFMA R10, R35, R50, R10 ;  /* 0x00000032230a7223 */ /* 0x000fe2000000000a */
[----:B------:R-:W-:Y:S01]  /*68c0*/  FMUL R14, R33, R18 ;  /* 0x00000012210e7220 */ /* 0x000fe20000400000 */
[----:B------:R-:W-:Y:S01]  /*68d0*/  FFMA R11, R35, R51, R15 ;  /* 0x00000033230b7223 */ /* 0x000fe2000000000f */
[----:B------:R-:W-:Y:S01]  /*68e0*/  IADD3 R81, PT, PT, R81, 0x400, R0 ;  /* 0x0000040051517810 */ /* 0x000fe20007ffe000 */
[----:B------:R-:W-:Y:S01]  /*68f0*/  FMUL R19, R33, R19 ;  /* 0x0000001321137220 */ /* 0x000fe20000400000 */
[C---:B------:R-:W-:Y:S01]  /*6900*/  FFMA R12, R35.reuse, R52, R12 ;  /* 0x00000034230c7223 */ /* 0x040fe2000000000c */
[C---:B------:R-:W-:Y:S01]  /*6910*/  FFMA R13, R35.reuse, R53, R13 ;  /* 0x00000035230d7223 */ /* 0x040fe2000000000d */
[C---:B------:R-:W-:Y:S01]  /*6920*/  FFMA R14, R35.reuse, R54, R14 ;  /* 0x00000036230e7223 */ /* 0x040fe2000000000e */
[----:B------:R1:W-:Y:S01]  /*6930*/  STSM.16.M88.4 [R81], R8 ;  /* 0x0000000851007844 */ /* 0x0003e20000000200 */
[----:B------:R-:W-:Y:S01]  /*6940*/  FFMA R15, R35, R55, R19 ;  /* 0x00000037230f7223 */ /* 0x000fe20000000013 */
[----:B------:R-:W-:Y:S05]  /*6950*/  IADD3 R80, PT, PT, R80, R81, RZ ;  /* 0x0000005150507210 */ /* 0x000fea0007ffe0ff */
        /* <DEDUP_REMOVED lines=11> */
[----:B------:R-:W-:Y:S02]  /*6a10*/  UIADD3 UR5, UPT, UPT, UR41, 0x20, URZ ;  /* 0x0000002029057890 */ /* 0x000fe4000fffe0ff */
[----:B------:R-:W-:Y:S02]  /*6a20*/  UIADD3 UR4, UPT, UPT, UR10, 0x400, URZ ;  /* 0x000004000a047890 */ /* 0x000fe4000fffe0ff */
[----:B------:R-:W-:Y:S01]  /*6a30*/  UIADD3.X UR9, UPT, UPT, URZ, UR55, URZ, UP0, !UPT ;  /* 0x00000037ff097290 */ /* 0x000fe200087fe4ff */
[----:B------:R-:W-:Y:S01]  /*6a40*/  UMOV UR6, UR42 ;  /* 0x0000002a00067c82 */ /* 0x000fe20008000000 */
[----:B------:R-:W-:Y:S07]  /*6a50*/  UMOV UR7, UR36 ;  /* 0x0000002400077c82 */ /* 0x000fee0008000000 */
[----:B------:R2:W-:Y:S02]  /*6a60*/  UTMASTG.3D [UR4], [UR8] ;  /* 0x00000004080073b5 */ /* 0x0005e40008010000 */
[----:B--2---:R0:W-:Y:S02]  /*6a70*/  UTMACMDFLUSH ;  /* 0x00000000000079b7 */ /* 0x0041e40000000000 */
.L_x_105:
[----:B------:R-:W-:Y:S05]  /*6a80*/  BSYNC.RECONVERGENT B0 ;  /* 0x0000000000007941 */ /* 0x000fea0003800200 */
.L_x_104:
[----:B------:R-:W-:Y:S01]  /*6a90*/  UIADD3 UR43, UPT, UPT, UR43, 0x1, URZ ;  /* 0x000000012b2b7890 */ /* 0x000fe2000fffe0ff */
[----:B------:R-:W-:Y:S03]  /*6aa0*/  BSSY.RECONVERGENT B0, `(.L_x_106) ;  /* 0x0000008000007945 */ /* 0x000fe60003800200 */
[----:B------:R-:W-:Y:S04]  /*6ab0*/  UISETP.NE.AND UP0, UPT, UR43, 0x3, UPT ;  /* 0x000000032b00788c */ /* 0x000fe8000bf05270 */
[----:B------:R-:W-:Y:S02]  /*6ac0*/  UISETP.EQ.XOR UP1, UPT, UR40, 0x3, !UP0 ;  /* 0x000000032800788c */ /* 0x000fe4000c722a70 */
[----:B------:R-:W-:Y:S02]  /*6ad0*/  USEL UR56, UR43, URZ, UP0 ;  /* 0x000000ff2b387287 */ /* 0x000fe40008000000 */
[----:B------:R-:W-:Y:S04]  /*6ae0*/  USEL UR4, URZ, 0x1, !UP1 ;  /* 0x00000001ff047887 */ /* 0x000fe8000c800000 */
[----:B------:R-:W-:Y:S01]  /*6af0*/  ULOP3.LUT UR51, UR51, UR4, URZ, 0x3c, !UPT ;  /* 0x0000000433337292 */ /* 0x000fe2000f8e3cff */
[----:B------:R-:W-:Y:S11]  /*6b00*/  @P0 BRA `(.L_x_107) ;  /* 0x0000000000040947 */ /* 0x000ff60003800000 */
[----:B------:R-:W-:Y:S04]  /*6b10*/  DEPBAR.LE SB0, 0x1 ;  /* 0x000080400000791a */ /* 0x000fe80000000000 */
.L_x_107:
[----:B------:R-:W-:Y:S05]  /*6b20*/  BSYNC.RECONVERGENT B0 ;  /* 0x0000000000007941 */ /* 0x000fea0003800200 */
.L_x_106:
[----:B------:R-:W-:Y:S01]  /*6b30*/  BAR.SYNC.DEFER_BLOCKING 0x1, 0x80 ;  /* 0x0042000000007b1d */ /* 0x000fe20000010000 */
[----:B------:R-:W-:Y:S01]  /*6b40*/  UISETP.NE.AND UP0, UPT, UR50, -0x2, UPT ;  /* 0xfffffffe3200788c */ /* 0x000fe2000bf05270 */
[----:B------:R-:W-:Y:S08]  /*6b50*/  IADD3 R31, PT, PT, R31, 0x1, RZ ;  /* 0x000000011f1f7810 */ /* 0x000ff00007ffe0ff */
[----:B------:R-:W-:Y:S05]  /*6b60*/  BRA.U !UP0, `(.L_x_108) ;  /* 0x0000000108287547 */ /* 0x000fea000b800000 */
[----:B------:R-:W-:Y:S01]  /*6b70*/  ISETP.NE.AND P0, PT, R79, RZ, PT ;  /* 0x000000ff4f00720c */ /* 0x000fe20003f05270 */
[----:B-1----:R-:W-:Y:S01]  /*6b80*/  IMAD.U32 R2, RZ, RZ, UR49 ;  /* 0x00000031ff027e24 */ /* 0x002fe2000f8e00ff */
[----:B------:R-:W-:Y:S01]  /*6b90*/  UIADD3 UR49, UPT, UPT, UR49, 0x1, URZ ;  /* 0x0000000131317890 */ /* 0x000fe2000fffe0ff */
[----:B------:R-:W-:Y:S03]  /*6ba0*/  IMAD.U32 R0, RZ, RZ, UR37 ;  /* 0x00000025ff007e24 */ /* 0x000fe6000f8e00ff */
[----:B------:R-:W-:Y:S04]  /*6bb0*/  UISETP.NE.AND UP0, UPT, UR49, 0x3, UPT ;  /* 0x000000033100788c */ /* 0x000fe8000bf05270 */
[----:B------:R-:W-:Y:S03]  /*6bc0*/  USEL UR49, UR49, URZ, UP0 ;  /* 0x000000ff31317287 */ /* 0x000fe60008000000 */
[----:B------:R-:W-:Y:S05]  /*6bd0*/  @P0 LEA R2, R2, UR48, 0x3 ;  /* 0x0000003002020c11 */ /* 0x000fea000f8e18ff */
[----:B------:R-:W-:Y:S05]  /*6be0*/  @P0 VIADD R2, R2, 0x48 ;  /* 0x0000004802020836 */ /* 0x000fea0000000000 */
[----:B------:R-:W-:Y:S04]  /*6bf0*/  @P0 PRMT R0, R0, 0x654, R2 ;  /* 0x0000065400000816 */ /* 0x000fe80000000002 */
[----:B------:R2:W-:Y:S03]  /*6c00*/  @P0 SYNCS.ARRIVE.TRANS64.RED.A1T0 RZ, [R0+URZ], RZ ;  /* 0x000000ff00ff09a7 */ /* 0x0005e600081004ff */
.L_x_108:
[----:B------:R-:W-:Y:S01]  /*6c10*/  ISETP.NE.AND P2, PT, R76, RZ, PT ;  /* 0x000000ff4c00720c */ /* 0x000fe20003f45270 */
[----:B------:R-:W-:Y:S01]  /*6c20*/  UIADD3 UR50, UPT, UPT, UR50, 0x2, URZ ;  /* 0x0000000232327890 */ /* 0x000fe2000fffe0ff */
[----:B------:R-:W-:Y:S01]  /*6c30*/  ISETP.NE.AND P0, PT, R78, 0x2, PT ;  /* 0x000000024e00780c */ /* 0x000fe20003f05270 */
[----:B-1----:R-:W-:Y:S01]  /*6c40*/  IMAD.IADD R14, R29, 0x1, R62 ;  /* 0x000000011d0e7824 */ /* 0x002fe200078e023e */
[----:B------:R-:W-:Y:S01]  /*6c50*/  ISETP.NE.AND P1, PT, R31, 0x4, PT ;  /* 0x000000041f00780c */ /* 0x000fe20003f25270 */
[----:B------:R-:W-:Y:S01]  /*6c60*/  IMAD.IADD R15, R30, 0x1, R63 ;  /* 0x000000011e0f7824 */ /* 0x000fe200078e023f */
[----:B------:R-:W-:Y:S02]  /*6c70*/  SEL R2, RZ, 0x1, P0 ;  /* 0x00000001ff027807 */ /* 0x000fe40000000000 */
[----:B--2---:R-:W-:Y:S02]  /*6c80*/  SEL R0, RZ, 0x1, P1 ;  /* 0x00000001ff007807 */ /* 0x004fe40000800000 */
[----:B------:R-:W-:Y:S02]  /*6c90*/  LOP3.LUT R71, R71, R2, RZ, 0x3c, !PT ;  /* 0x0000000247477212 */ /* 0x000fe400078e3cff */
[----:B------:R-:W-:Y:S02]  /*6ca0*/  LOP3.LUT R72, R72, R0, RZ, 0x3c, !PT ;  /* 0x0000000048487212 */ /* 0x000fe400078e3cff */
[----:B------:R-:W-:Y:S02]  /*6cb0*/  @P2 R2UR UR36, R70 ;  /* 0x00000000462422ca */ /* 0x000fe400000e0000 */
[----:B------:R-:W-:Y:S02]  /*6cc0*/  SEL R78, R78, RZ, P0 ;  /* 0x000000ff4e4e7207 */ /* 0x000fe40000000000 */
[----:B------:R-:W-:Y:S01]  /*6cd0*/  SEL R31, R31, RZ, P1 ;  /* 0x000000ff1f1f7207 */ /* 0x000fe20000800000 */
[----:B------:R-:W-:Y:S10]  /*6ce0*/  @P2 BRA `(.L_x_109) ;  /* 0xffffffe000342947 */ /* 0x000ff4000383ffff */
[----:B------:R-:W-:-:S09]  /*6cf0*/  UISETP.NE.AND UP0, UPT, UR53, URZ, UPT ;  /* 0x000000ff3500728c */ /* 0x000fd2000bf05270 */
[----:B------:R-:W-:Y:S05]  /*6d00*/  BRA.U !UP0, `(.L_x_110) ;  /* 0x0000000108487547 */ /* 0x000fea000b800000 */
[----:B------:R-:W1:Y:S02]  /*6d10*/  LDCU.64 UR4, c[0x0][0x890] ;  /* 0x00011200ff0477ac */ /* 0x000e640008000a00 */
[----:B-1----:R-:W-:-:S04]  /*6d20*/  UISETP.NE.U32.AND UP0, UPT, UR4, URZ, UPT ;  /* 0x000000ff0400728c */ /* 0x002fc8000bf05070 */
[----:B------:R-:W-:-:S09]  /*6d30*/  UISETP.NE.AND.EX UP0, UPT, UR5, URZ, UPT, UP0 ;  /* 0x000000ff0500728c */ /* 0x000fd2000bf05300 */
[----:B------:R-:W-:Y:S05]  /*6d40*/  BRA.U UP0, `(.L_x_111) ;  /* 0x00000001000c7547 */ /* 0x000fea000b800000 */
[----:B------:R-:W-:-:S13]  /*6d50*/  FSETP.NEU.AND P0, PT, R35, RZ, PT ;  /* 0x000000ff2300720b */ /* 0x000fda0003f0d000 */
[----:B------:R-:W-:Y:S05]  /*6d60*/  @!P0 EXIT ;  /* 0x000000000000894d */ /* 0x000fea0003800000 */
[----:B------:R-:W-:Y:S05]  /*6d70*/  BRA `(.L_x_110) ;  /* 0x00000000002c7947 */ /* 0x000fea0003800000 */
.L_x_111:
[----:B------:R-:W-:Y:S01]  /*6d80*/  ISETP.NE.AND P0, PT, R77, RZ, PT ;  /* 0x000000ff4d00720c */ /* 0x000fe20003f05270 */
[----:B------:R-:W-:-:S12]  /*6d90*/  BSSY.RECONVERGENT B0, `(.L_x_110) ;  /* 0x0000009000007945 */ /* 0x000fd80003800200 */
[----:B------:R-:W-:Y:S05]  /*6da0*/  @P0 BRA `(.L_x_112) ;  /* 0x0000000000140947 */ /* 0x000fea0003800000 */
[----:B------:R-:W1:Y:S02]  /*6db0*/  LDCU.64 UR4, c[0x0][0x888] ;  /* 0x00011100ff0477ac */ /* 0x000e640008000a00 */
[----:B-1----:R-:W-:-:S04]  /*6dc0*/  ISETP.NE.U32.AND P0, PT, RZ, UR4, PT ;  /* 0x00000004ff007c0c */ /* 0x002fc8000bf05070 */
[----:B------:R-:W-:-:S13]  /*6dd0*/  ISETP.NE.AND.EX P0, PT, RZ, UR5, PT, P0 ;  /* 0x00000005ff007c0c */ /* 0x000fda000bf05300 */
[----:B------:R-:W-:Y:S05]  /*6de0*/  @!P0 EXIT ;  /* 0x000000000000894d */ /* 0x000fea0003800000 */
[----:B------:R-:W-:Y:S05]  /*6df0*/  BRA `(.L_x_113) ;  /* 0x0000000000087947 */ /* 0x000fea0003800000 */
.L_x_112:
[----:B------:R-:W-:-:S13]  /*6e00*/  FSETP.NEU.AND P0, PT, R35, RZ, PT ;  /* 0x000000ff2300720b */ /* 0x000fda0003f0d000 */
[----:B------:R-:W-:Y:S05]  /*6e10*/  @!P0 EXIT ;  /* 0x000000000000894d */ /* 0x000fea0003800000 */
.L_x_113:
[----:B------:R-:W-:Y:S05]  /*6e20*/  BSYNC.RECONVERGENT B0 ;  /* 0x0000000000007941 */ /* 0x000fea0003800200 */
.L_x_110:
[----:B------:R-:W-:Y:S01]  /*6e30*/  ULEA UR4, UR49, UR48, 0x3 ;  /* 0x0000003031047291 */ /* 0x000fe2000f8e18ff */
[----:B------:R-:W-:-:S04]  /*6e40*/  DEPBAR.LE SB0, 0x0 ;  /* 0x000080000000791a */ /* 0x000fc80000000000 */
[----:B------:R-:W-:-:S04]  /*6e50*/  UIADD3 UR4, UPT, UPT, UR4, 0x48, URZ ;  /* 0x0000004804047890 */ /* 0x000fc8000fffe0ff */
[----:B------:R-:W-:-:S09]  /*6e60*/  UPRMT UR4, UR37, 0x654, UR4 ;  /* 0x0000065425047896 */ /* 0x000fd20008000004 */
[----:B------:R-:W-:Y:S01]  /*6e70*/  SYNCS.ARRIVE.TRANS64.RED.A1T0 RZ, [UR4], RZ ;  /* 0x000000ffffff79a7 */ /* 0x000fe20008100404 */
[----:B------:R-:W-:Y:S05]  /*6e80*/  EXIT ;  /* 0x000000000000794d */ /* 0x000fea0003800000 */
.L_x_19:
[----:B--2---:R2:W1:Y:S02]  /*6e90*/  SYNCS.PHASECHK.TRANS64.TRYWAIT P0, [R2+URZ+0xe0], R3 ;  /* 0x0000e003020075a7 */ /* 0x00446400080011ff */
[----:B-1----:R-:W-:Y:S05]  /*6ea0*/  @!P0 NANOSLEEP.SYNCS 0x989680 ;  /* 0x009896800000895d */ /* 0x002fea0003900000 */
[----:B------:R-:W1:Y:S02]  /*6eb0*/  @!P0 SYNCS.PHASECHK.TRANS64 P0, [R2+URZ+0xe0], R3 ;  /* 0x0000e003020085a7 */ /* 0x000e6400080010ff */
[----:B-1----:R-:W-:Y:S05]  /*6ec0*/  @!P0 BRA `(.L_x_19) ;  /* 0xfffffffc00f08947 */ /* 0x002fea000383ffff */
[----:B------:R-:W-:Y:S05]  /*6ed0*/  BRA `(.L_x_114) ;  /* 0xffffffa400b07947 */ /* 0x000fea000383ffff */
.L_x_22:
[----:B-1----:R-:W-:-:S07]  /*6ee0*/  MOV R2, UR33 ;  /* 0x0000002100027c02 */ /* 0x002fce0008000f00 */
.L_x_115:
[----:B-1----:R1:W2:Y:S02]  /*6ef0*/  SYNCS.PHASECHK.TRANS64.TRYWAIT P0, [R2+URZ+0x18], R4 ;  /* 0x00001804020075a7 */ /* 0x0022a400080011ff */
[----:B--2---:R-:W-:Y:S05]  /*6f00*/  @!P0 NANOSLEEP.SYNCS 0x989680 ;  /* 0x009896800000895d */ /* 0x004fea0003900000 */
[----:B------:R-:W2:Y:S02]  /*6f10*/  @!P0 SYNCS.PHASECHK.TRANS64 P0, [R2+URZ+0x18], R4 ;  /* 0x00001804020085a7 */ /* 0x000ea400080010ff */
[----:B--2---:R-:W-:Y:S05]  /*6f20*/  @!P0 BRA `(.L_x_115) ;  /* 0xfffffffc00f08947 */ /* 0x004fea000383ffff */
[----:B------:R-:W-:Y:S05]  /*6f30*/  BRA `(.L_x_21) ;  /* 0xffffffa800007947 */ /* 0x000fea000383ffff */
.L_x_28:
[----:B-1----:R-:W-:-:S07]  /*6f40*/  MOV R2, UR33 ;  /* 0x0000002100027c02 */ /* 0x002fce0008000f00 */
.L_x_116:
[----:B-1----:R1:W2:Y:S02]  /*6f50*/  SYNCS.PHASECHK.TRANS64.TRYWAIT P0, [R2+URZ+0x18], R4 ;  /* 0x00001804020075a7 */ /* 0x0022a400080011ff */
[----:B--2---:R-:W-:Y:S05]  /*6f60*/  @!P0 NANOSLEEP.SYNCS 0x989680 ;  /* 0x009896800000895d */ /* 0x004fea0003900000 */
[----:B------:R-:W2:Y:S02]  /*6f70*/  @!P0 SYNCS.PHASECHK.TRANS64 P0, [R2+URZ+0x18], R4 ;  /* 0x00001804020085a7 */ /* 0x000ea400080010ff */
[----:B--2---:R-:W-:Y:S05]  /*6f80*/  @!P0 BRA `(.L_x_116) ;  /* 0xfffffffc00f08947 */ /* 0x004fea000383ffff */
[----:B------:R-:W-:Y:S05]  /*6f90*/  BRA `(.L_x_27) ;  /* 0xffffffa800d47947 */ /* 0x000fea000383ffff */
.L_x_32:
[----:B-1----:R1:W2:Y:S02]  /*6fa0*/  SYNCS.PHASECHK.TRANS64.TRYWAIT P0, [R2+URZ+0x70], R3 ;  /* 0x00007003020075a7 */ /* 0x0022a400080011ff */
[----:B--2---:R-:W-:Y:S05]  /*6fb0*/  @!P0 NANOSLEEP.SYNCS 0x989680 ;  /* 0x009896800000895d */ /* 0x004fea0003900000 */
[----:B------:R-:W2:Y:S02]  /*6fc0*/  @!P0 SYNCS.PHASECHK.TRANS64 P0, [R2+URZ+0x70], R3 ;  /* 0x00007003020085a7 */ /* 0x000ea400080010ff */
[----:B--2---:R-:W-:Y:S05]  /*6fd0*/  @!P0 BRA `(.L_x_32) ;  /* 0xfffffffc00f08947 */ /* 0x004fea000383ffff */
[----:B------:R-:W-:Y:S05]  /*6fe0*/  BRA `(.L_x_117) ;  /* 0xffffffac00887947 */ /* 0x000fea000383ffff */
.L_x_36:
[----:B----4-:R-:W-:-:S07]  /*6ff0*/  MOV R0, UR5 ;  /* 0x0000000500007c02 */ /* 0x010fce0008000f00 */
.L_x_118:
[----:B-1----:R1:W2:Y:S02]  /*7000*/  SYNCS.PHASECHK.TRANS64.TRYWAIT P0, [R0+URZ], R2 ;  /* 0x00000002000075a7 */ /* 0x0022a400080011ff */
[----:B--2---:R-:W-:Y:S05]  /*7010*/  @!P0 NANOSLEEP.SYNCS 0x989680 ;  /* 0x009896800000895d */ /* 0x004fea0003900000 */
[----:B------:R-:W2:Y:S02]  /*7020*/  @!P0 SYNCS.PHASECHK.TRANS64 P0, [R0+URZ], R2 ;  /* 0x00000002000085a7 */ /* 0x000ea400080010ff */
[----:B--2---:R-:W-:Y:S05]  /*7030*/  @!P0 BRA `(.L_x_118) ;  /* 0xfffffffc00f08947 */ /* 0x004fea000383ffff */
[----:B------:R-:W-:Y:S05]  /*7040*/  BRA `(.L_x_119) ;  /* 0xffffffb000f87947 */ /* 0x000fea000383ffff */
.L_x_37:
[----:B----4-:R-:W-:-:S07]  /*7050*/  MOV R0, UR5 ;  /* 0x0000000500007c02 */ /* 0x010fce0008000f00 */
.L_x_120:
[----:B-1----:R1:W2:Y:S02]  /*7060*/  SYNCS.PHASECHK.TRANS64.TRYWAIT P0, [R0+URZ], R2 ;  /* 0x00000002000075a7 */ /* 0x0022a400080011ff */
[----:B--2---:R-:W-:Y:S05]  /*7070*/  @!P0 NANOSLEEP.SYNCS 0x989680 ;  /* 0x009896800000895d */ /* 0x004fea0003900000 */
[----:B------:R-:W2:Y:S02]  /*7080*/  @!P0 SYNCS.PHASECHK.TRANS64 P0, [R0+URZ], R2 ;  /* 0x00000002000085a7 */ /* 0x000ea400080010ff */
[----:B--2---:R-:W-:Y:S05]  /*7090*/  @!P0 BRA `(.L_x_120) ;  /* 0xfffffffc00f08947 */ /* 0x004fea000383ffff */
[----:B------:R-:W-:Y:S05]  /*70a0*/  BRA `(.L_x_121) ;  /* 0xffffffb400047947 */ /* 0x000fea000383ffff */
.L_x_40:
[----:B-1----:R1:W2:Y:S02]  /*70b0*/  SYNCS.PHASECHK.TRANS64.TRYWAIT P0, [R0+URZ+0xd0], R4 ;  /* 0x0000d004000075a7 */ /* 0x0022a400080011ff */
[----:B--2---:R-:W-:Y:S05]  /*70c0*/  @!P0 NANOSLEEP.SYNCS 0x989680 ;  /* 0x009896800000895d */ /* 0x004fea0003900000 */
[----:B------:R-:W2:Y:S02]  /*70d0*/  @!P0 SYNCS.PHASECHK.TRANS64 P0, [R0+URZ+0xd0], R4 ;  /* 0x0000d004000085a7 */ /* 0x000ea400080010ff */
[----:B--2---:R-:W-:Y:S05]  /*70e0*/  @!P0 BRA `(.L_x_40) ;  /* 0xfffffffc00f08947 */ /* 0x004fea000383ffff */
[----:B------:R-:W-:Y:S05]  /*70f0*/  BRA `(.L_x_122) ;  /* 0xffffffb400607947 */ /* 0x000fea000383ffff */
.L_x_41:
[----:B------:R-:W-:-:S07]  /*7100*/  MOV R0, UR5 ;  /* 0x0000000500007c02 */ /* 0x000fce0008000f00 */
.L_x_123:
[----:B-1----:R1:W2:Y:S02]  /*7110*/  SYNCS.PHASECHK.TRANS64.TRYWAIT P0, [R0+URZ+0x80], R5 ;  /* 0x00008005000075a7 */ /* 0x0022a400080011ff */
[----:B--2---:R-:W-:Y:S05]  /*7120*/  @!P0 NANOSLEEP.SYNCS 0x989680 ;  /* 0x009896800000895d */ /* 0x004fea0003900000 */
[----:B------:R-:W2:Y:S02]  /*7130*/  @!P0 SYNCS.PHASECHK.TRANS64 P0, [R0+URZ+0x80], R5 ;  /* 0x00008005000085a7 */ /* 0x000ea400080010ff */
[----:B--2---:R-:W-:Y:S05]  /*7140*/  @!P0 BRA `(.L_x_123) ;  /* 0xfffffffc00f08947 */ /* 0x004fea000383ffff */
[----:B------:R-:W-:Y:S05]  /*7150*/  BRA `(.L_x_124) ;  /* 0xffffffb400707947 */ /* 0x000fea000383ffff */
.L_x_42:
[----:B-1----:R1:W2:Y:S02]  /*7160*/  SYNCS.PHASECHK.TRANS64.TRYWAIT P1, [R0+URZ+0x70], R4 ;  /* 0x00007004000075a7 */ /* 0x0022a400080211ff */
[----:B--2---:R-:W-:Y:S05]  /*7170*/  @!P1 NANOSLEEP.SYNCS 0x989680 ;  /* 0x009896800000995d */ /* 0x004fea0003900000 */
[----:B------:R-:W2:Y:S02]  /*7180*/  @!P1 SYNCS.PHASECHK.TRANS64 P1, [R0+URZ+0x70], R4 ;  /* 0x00007004000095a7 */ /* 0x000ea400080210ff */
[----:B--2---:R-:W-:Y:S05]  /*7190*/  @!P1 BRA `(.L_x_42) ;  /* 0xfffffffc00f09947 */ /* 0x004fea000383ffff */
[----:B------:R-:W-:Y:S05]  /*71a0*/  BRA `(.L_x_125) ;  /* 0xffffffb400a07947 */ /* 0x000fea000383ffff */
.L_x_45:
[----:B------:R-:W-:-:S07]  /*71b0*/  MOV R0, UR5 ;  /* 0x0000000500007c02 */ /* 0x000fce0008000f00 */
.L_x_126:
[----:B-1----:R1:W2:Y:S02]  /*71c0*/  SYNCS.PHASECHK.TRANS64.TRYWAIT P0, [R0+URZ+0x80], R2 ;  /* 0x00008002000075a7 */ /* 0x0022a400080011ff */
[----:B--2---:R-:W-:Y:S05]  /*71d0*/  @!P0 NANOSLEEP.SYNCS 0x989680 ;  /* 0x009896800000895d */ /* 0x004fea0003900000 */
[----:B------:R-:W2:Y:S02]  /*71e0*/  @!P0 SYNCS.PHASECHK.TRANS64 P0, [R0+URZ+0x80], R2 ;  /* 0x00008002000085a7 */ /* 0x000ea400080010ff */
[----:B--2---:R-:W-:Y:S05]  /*71f0*/  @!P0 BRA `(.L_x_126) ;  /* 0xfffffffc00f08947 */ /* 0x004fea000383ffff */
[----:B------:R-:W-:Y:S05]  /*7200*/  BRA `(.L_x_44) ;  /* 0xffffffb400f47947 */ /* 0x000fea000383ffff */
.L_x_52:
[----:B-1----:R1:W2:Y:S02]  /*7210*/  SYNCS.PHASECHK.TRANS64.TRYWAIT P1, [R0+URZ+0x70], R2 ;  /* 0x00007002000075a7 */ /* 0x0022a400080211ff */
[----:B--2---:R-:W-:Y:S05]  /*7220*/  @!P1 NANOSLEEP.SYNCS 0x989680 ;  /* 0x009896800000995d */ /* 0x004fea0003900000 */
[----:B------:R-:W2:Y:S02]  /*7230*/  @!P1 SYNCS.PHASECHK.TRANS64 P1, [R0+URZ+0x70], R2 ;  /* 0x00007002000095a7 */ /* 0x000ea400080210ff */
[----:B--2---:R-:W-:Y:S05]  /*7240*/  @!P1 BRA `(.L_x_52) ;  /* 0xfffffffc00f09947 */ /* 0x004fea000383ffff */
[----:B------:R-:W-:Y:S05]  /*7250*/  BRA `(.L_x_127) ;  /* 0xffffffbc00847947 */ /* 0x000fea000383ffff */
.L_x_53:
[----:B------:R-:W-:-:S07]  /*7260*/  MOV R2, UR6 ;  /* 0x0000000600027c02 */ /* 0x000fce0008000f00 */
.L_x_128:
[----:B-1----:R1:W2:Y:S02]  /*7270*/  SYNCS.PHASECHK.TRANS64.TRYWAIT P0, [R2+URZ+0xb0], R0 ;  /* 0x0000b000020075a7 */ /* 0x0022a400080011ff */
[----:B--2---:R-:W-:Y:S05]  /*7280*/  @!P0 NANOSLEEP.SYNCS 0x989680 ;  /* 0x009896800000895d */ /* 0x004fea0003900000 */
[----:B------:R-:W2:Y:S02]  /*7290*/  @!P0 SYNCS.PHASECHK.TRANS64 P0, [R2+URZ+0xb0], R0 ;  /* 0x0000b000020085a7 */ /* 0x000ea400080010ff */
[----:B--2---:R-:W-:Y:S05]  /*72a0*/  @!P0 BRA `(.L_x_128) ;  /* 0xfffffffc00f08947 */ /* 0x004fea000383ffff */
[----:B------:R-:W-:Y:S05]  /*72b0*/  BRA `(.L_x_129) ;  /* 0xffffffbc00d47947 */ /* 0x000fea000383ffff */
.L_x_56:
[----:B------:R-:W-:Y:S07]  /*72c0*/  MOV R0, UR11 ;  /* 0x0000000b00007c02 */ /* 0x000fee0008000f00 */
.L_x_130:
[----:B-1----:R1:W2:Y:S02]  /*72d0*/  SYNCS.PHASECHK.TRANS64.TRYWAIT P0, [R0+URZ], R2 ;  /* 0x00000002000075a7 */ /* 0x0022a400080011ff */
[----:B--2---:R-:W-:Y:S05]  /*72e0*/  @!P0 NANOSLEEP.SYNCS 0x989680 ;  /* 0x009896800000895d */ /* 0x004fea0003900000 */
[----:B------:R-:W2:Y:S02]  /*72f0*/  @!P0 SYNCS.PHASECHK.TRANS64 P0, [R0+URZ], R2 ;  /* 0x00000002000085a7 */ /* 0x000ea400080010ff */
[----:B--2---:R-:W-:Y:S05]  /*7300*/  @!P0 BRA `(.L_x_130) ;  /* 0xfffffffc00f08947 */ /* 0x004fea000383ffff */
[----:B------:R-:W-:Y:S05]  /*7310*/  BRA `(.L_x_55) ;  /* 0xffffffbc00f07947 */ /* 0x000fea000383ffff */
.L_x_59:
[----:B------:R-:W-:-:S07]  /*7320*/  MOV R0, UR6 ;  /* 0x0000000600007c02 */ /* 0x000fce0008000f00 */
.L_x_131:
[----:B--2---:R2:W4:Y:S02]  /*7330*/  SYNCS.PHASECHK.TRANS64.TRYWAIT P0, [R0+URZ], R2 ;  /* 0x00000002000075a7 */ /* 0x00452400080011ff */
[----:B----4-:R-:W-:Y:S05]  /*7340*/  @!P0 NANOSLEEP.SYNCS 0x989680 ;  /* 0x009896800000895d */ /* 0x010fea0003900000 */
[----:B------:R-:W4:Y:S02]  /*7350*/  @!P0 SYNCS.PHASECHK.TRANS64 P0, [R0+URZ], R2 ;  /* 0x00000002000085a7 */ /* 0x000f2400080010ff */
[----:B----4-:R-:W-:Y:S05]  /*7360*/  @!P0 BRA `(.L_x_131) ;  /* 0xfffffffc00f08947 */ /* 0x010fea000383ffff */
[----:B------:R-:W-:Y:S05]  /*7370*/  BRA `(.L_x_132) ;  /* 0xffffffc4001c7947 */ /* 0x000fea000383ffff */
.L_x_60:
[----:B------:R-:W-:-:S07]  /*7380*/  MOV R0, UR6 ;  /* 0x0000000600007c02 */ /* 0x000fce0008000f00 */
.L_x_133:
[----:B-1----:R1:W2:Y:S02]  /*7390*/  SYNCS.PHASECHK.TRANS64.TRYWAIT P0, [R0+URZ], R3 ;  /* 0x00000003000075a7 */ /* 0x0022a400080011ff */
[----:B--2---:R-:W-:Y:S05]  /*73a0*/  @!P0 NANOSLEEP.SYNCS 0x989680 ;  /* 0x009896800000895d */ /* 0x004fea0003900000 */
[----:B------:R-:W2:Y:S02]  /*73b0*/  @!P0 SYNCS.PHASECHK.TRANS64 P0, [R0+URZ], R3 ;  /* 0x00000003000085a7 */ /* 0x000ea400080010ff */
[----:B--2---:R-:W-:Y:S05]  /*73c0*/  @!P0 BRA `(.L_x_133) ;  /* 0xfffffffc00f08947 */ /* 0x004fea000383ffff */
[----:B------:R-:W-:Y:S05]  /*73d0*/  BRA `(.L_x_134) ;  /* 0xffffffc400287947 */ /* 0x000fea000383ffff */
.L_x_61:
[----:B------:R-:W-:-:S07]  /*73e0*/  MOV R0, UR6 ;  /* 0x0000000600007c02 */ /* 0x000fce0008000f00 */
.L_x_135:
[----:B-1----:R1:W2:Y:S02]  /*73f0*/  SYNCS.PHASECHK.TRANS64.TRYWAIT P0, [R0+URZ], R3 ;  /* 0x00000003000075a7 */ /* 0x0022a400080011ff */
[----:B--2---:R-:W-:Y:S05]  /*7400*/  @!P0 NANOSLEEP.SYNCS 0x989680 ;  /* 0x009896800000895d */ /* 0x004fea0003900000 */
[----:B------:R-:W2:Y:S02]  /*7410*/  @!P0 SYNCS.PHASECHK.TRANS64 P0, [R0+URZ], R3 ;  /* 0x00000003000085a7 */ /* 0x000ea400080010ff */
[----:B--2---:R-:W-:Y:S05]  /*7420*/  @!P0 BRA `(.L_x_135) ;  /* 0xfffffffc00f08947 */ /* 0x004fea000383ffff */
[----:B------:R-:W-:Y:S05]  /*7430*/  BRA `(.L_x_136) ;  /* 0xffffffc400347947 */ /* 0x000fea000383ffff */
.L_x_62:
[----:B-1----:R-:W-:-:S07]  /*7440*/  MOV R0, UR7 ;  /* 0x0000000700007c02 */ /* 0x002fce0008000f00 */
.L_x_137:
[----:B-1----:R1:W2:Y:S02]  /*7450*/  SYNCS.PHASECHK.TRANS64.TRYWAIT P0, [R0+URZ], R2 ;  /* 0x00000002000075a7 */ /* 0x0022a400080011ff */
[----:B--2---:R-:W-:Y:S05]  /*7460*/  @!P0 NANOSLEEP.SYNCS 0x989680 ;  /* 0x009896800000895d */ /* 0x004fea0003900000 */
[----:B------:R-:W2:Y:S02]  /*7470*/  @!P0 SYNCS.PHASECHK.TRANS64 P0, [R0+URZ], R2 ;  /* 0x00000002000085a7 */ /* 0x000ea400080010ff */
[----:B--2---:R-:W-:Y:S05]  /*7480*/  @!P0 BRA `(.L_x_137) ;  /* 0xfffffffc00f08947 */ /* 0x004fea000383ffff */
[----:B------:R-:W-:Y:S05]  /*7490*/  BRA `(.L_x_138) ;  /* 0xffffffc400407947 */ /* 0x000fea000383ffff */
.L_x_67:
[----:B--2---:R2:W3:Y:S02]  /*74a0*/  SYNCS.PHASECHK.TRANS64.TRYWAIT P0, [R0+URZ+0x70], R2 ;  /* 0x00007002000075a7 */ /* 0x0044e400080011ff */
[----:B---3--:R-:W-:Y:S05]  /*74b0*/  @!P0 NANOSLEEP.SYNCS 0x989680 ;  /* 0x009896800000895d */ /* 0x008fea0003900000 */
[----:B------:R-:W3:Y:S02]  /*74c0*/  @!P0 SYNCS.PHASECHK.TRANS64 P0, [R0+URZ+0x70], R2 ;  /* 0x00007002000085a7 */ /* 0x000ee400080010ff */
[----:B---3--:R-:W-:Y:S05]  /*74d0*/  @!P0 BRA `(.L_x_67) ;  /* 0xfffffffc00f08947 */ /* 0x008fea000383ffff */
[----:B------:R-:W-:Y:S05]  /*74e0*/  BRA `(.L_x_139) ;  /* 0xffffffc800387947 */ /* 0x000fea000383ffff */
.L_x_70:
[----:B------:R-:W-:Y:S07]  /*74f0*/  MOV R0, UR7 ;  /* 0x0000000700007c02 */ /* 0x000fee0008000f00 */
.L_x_140:
[----:B--2---:R2:W3:Y:S02]  /*7500*/  SYNCS.PHASECHK.TRANS64.TRYWAIT P0, [R0+URZ+0x68], R2 ;  /* 0x00006802000075a7 */ /* 0x0044e400080011ff */
[----:B---3--:R-:W-:Y:S05]  /*7510*/  @!P0 NANOSLEEP.SYNCS 0x989680 ;  /* 0x009896800000895d */ /* 0x008fea0003900000 */
[----:B------:R-:W3:Y:S02]  /*7520*/  @!P0 SYNCS.PHASECHK.TRANS64 P0, [R0+URZ+0x68], R2 ;  /* 0x00006802000085a7 */ /* 0x000ee400080010ff */
[----:B---3--:R-:W-:Y:S05]  /*7530*/  @!P0 BRA `(.L_x_140) ;  /* 0xfffffffc00f08947 */ /* 0x008fea000383ffff */
[----:B------:R-:W-:Y:S05]  /*7540*/  BRA `(.L_x_69) ;  /* 0xffffffcc00187947 */ /* 0x000fea000383ffff */
.L_x_73:
[----:B------:R-:W-:Y:S07]  /*7550*/  MOV R0, UR15 ;  /* 0x0000000f00007c02 */ /* 0x000fee0008000f00 */
.L_x_141:
[----:B-1----:R1:W2:Y:S02]  /*7560*/  SYNCS.PHASECHK.TRANS64.TRYWAIT P0, [R0+URZ+0x48], R9 ;  /* 0x00004809000075a7 */ /* 0x0022a400080011ff */
[----:B--2---:R-:W-:Y:S05]  /*7570*/  @!P0 NANOSLEEP.SYNCS 0x989680 ;  /* 0x009896800000895d */ /* 0x004fea0003900000 */
[----:B------:R-:W2:Y:S02]  /*7580*/  @!P0 SYNCS.PHASECHK.TRANS64 P0, [R0+URZ+0x48], R9 ;  /* 0x00004809000085a7 */ /* 0x000ea400080010ff */
[----:B--2---:R-:W-:Y:S05]  /*7590*/  @!P0 BRA `(.L_x_141) ;  /* 0xfffffffc00f08947 */ /* 0x004fea000383ffff */
[----:B------:R-:W-:Y:S05]  /*75a0*/  BRA `(.L_x_142) ;  /* 0xffffffcc00907947 */ /* 0x000fea000383ffff */
.L_x_74:
[----:B------:R-:W-:Y:S07]  /*75b0*/  MOV R0, UR13 ;  /* 0x0000000d00007c02 */ /* 0x000fee0008000f00 */
.L_x_143:
[----:B-1----:R1:W2:Y:S02]  /*75c0*/  SYNCS.PHASECHK.TRANS64.TRYWAIT P0, [R0+URZ+0x48], R14 ;  /* 0x0000480e000075a7 */ /* 0x0022a400080011ff */
[----:B--2---:R-:W-:Y:S05]  /*75d0*/  @!P0 NANOSLEEP.SYNCS 0x989680 ;  /* 0x009896800000895d */ /* 0x004fea0003900000 */
[----:B------:R-:W2:Y:S02]  /*75e0*/  @!P0 SYNCS.PHASECHK.TRANS64 P0, [R0+URZ+0x48], R14 ;  /* 0x0000480e000085a7 */ /* 0x000ea400080010ff */
[----:B--2---:R-:W-:Y:S05]  /*75f0*/  @!P0 BRA `(.L_x_143) ;  /* 0xfffffffc00f08947 */ /* 0x004fea000383ffff */
[----:B------:R-:W-:Y:S05]  /*7600*/  BRA `(.L_x_144) ;  /* 0xffffffd000307947 */ /* 0x000fea000383ffff */
.L_x_76:
[----:B------:R-:W-:-:S07]  /*7610*/  MOV R0, UR4 ;  /* 0x0000000400007c02 */ /* 0x000fce0008000f00 */
.L_x_145:
[----:B-1----:R1:W3:Y:S02]  /*7620*/  SYNCS.PHASECHK.TRANS64.TRYWAIT P0, [R0+URZ], R2 ;  /* 0x00000002000075a7 */ /* 0x0022e400080011ff */
[----:B---3--:R-:W-:Y:S05]  /*7630*/  @!P0 NANOSLEEP.SYNCS 0x989680 ;  /* 0x009896800000895d */ /* 0x008fea0003900000 */
[----:B------:R-:W3:Y:S02]  /*7640*/  @!P0 SYNCS.PHASECHK.TRANS64 P0, [R0+URZ], R2 ;  /* 0x00000002000085a7 */ /* 0x000ee400080010ff */
[----:B---3--:R-:W-:Y:S05]  /*7650*/  @!P0 BRA `(.L_x_145) ;  /* 0xfffffffc00f08947 */ /* 0x008fea000383ffff */
[----:B------:R-:W-:Y:S05]  /*7660*/  BRA `(.L_x_146) ;  /* 0xffffffd000bc7947 */ /* 0x000fea000383ffff */
.L_x_77:
[----:B------:R-:W-:-:S07]  /*7670*/  MOV R0, UR4 ;  /* 0x0000000400007c02 */ /* 0x000fce0008000f00 */
.L_x_147:
[----:B-1----:R1:W3:Y:S02]  /*7680*/  SYNCS.PHASECHK.TRANS64.TRYWAIT P0, [R0+URZ], R2 ;  /* 0x00000002000075a7 */ /* 0x0022e400080011ff */
[----:B---3--:R-:W-:Y:S05]  /*7690*/  @!P0 NANOSLEEP.SYNCS 0x989680 ;  /* 0x009896800000895d */ /* 0x008fea0003900000 */
[----:B------:R-:W3:Y:S02]  /*76a0*/  @!P0 SYNCS.PHASECHK.TRANS64 P0, [R0+URZ], R2 ;  /* 0x00000002000085a7 */ /* 0x000ee400080010ff */
[----:B---3--:R-:W-:Y:S05]  /*76b0*/  @!P0 BRA `(.L_x_147) ;  /* 0xfffffffc00f08947 */ /* 0x008fea000383ffff */
[----:B------:R-:W-:Y:S05]  /*76c0*/  BRA `(.L_x_148) ;  /* 0xffffffd000c87947 */ /* 0x000fea000383ffff */
.L_x_79:
[----:B--2---:R2:W4:Y:S02]  /*76d0*/  SYNCS.PHASECHK.TRANS64.TRYWAIT P0, [R0+URZ+0x70], R2 ;  /* 0x00007002000075a7 */ /* 0x00452400080011ff */
[----:B----4-:R-:W-:Y:S05]  /*76e0*/  @!P0 NANOSLEEP.SYNCS 0x989680 ;  /* 0x009896800000895d */ /* 0x010fea0003900000 */
[----:B------:R-:W4:Y:S02]  /*76f0*/  @!P0 SYNCS.PHASECHK.TRANS64 P0, [R0+URZ+0x70], R2 ;  /* 0x00007002000085a7 */ /* 0x000f2400080010ff */
[----:B----4-:R-:W-:Y:S05]  /*7700*/  @!P0 BRA `(.L_x_79) ;  /* 0xfffffffc00f08947 */ /* 0x010fea000383ffff */
[----:B------:R-:W-:Y:S05]  /*7710*/  BRA `(.L_x_149) ;  /* 0xffffffd400bc7947 */ /* 0x000fea000383ffff */
.L_x_89:
[----:B-1----:R1:W3:Y:S02]  /*7720*/  SYNCS.PHASECHK.TRANS64.TRYWAIT P1, [R2+URZ+0x30], R0 ;  /* 0x00003000020075a7 */ /* 0x0022e400080211ff */
[----:B---3--:R-:W-:Y:S05]  /*7730*/  @!P1 NANOSLEEP.SYNCS 0x989680 ;  /* 0x009896800000995d */ /* 0x008fea0003900000 */
[----:B------:R-:W3:Y:S02]  /*7740*/  @!P1 SYNCS.PHASECHK.TRANS64 P1, [R2+URZ+0x30], R0 ;  /* 0x00003000020095a7 */ /* 0x000ee400080210ff */
[----:B---3--:R-:W-:Y:S05]  /*7750*/  @!P1 BRA `(.L_x_89) ;  /* 0xfffffffc00f09947 */ /* 0x008fea000383ffff */
[----:B------:R-:W-:Y:S05]  /*7760*/  BRA `(.L_x_88) ;  /* 0xffffffe000cc7947 */ /* 0x000fea000383ffff */
.L_x_91:
[----:B--2---:R2:W3:Y:S02]  /*7770*/  SYNCS.PHASECHK.TRANS64.TRYWAIT P0, [R82+URZ+0x90], R3 ;  /* 0x00009003520075a7 */ /* 0x0044e400080011ff */
[----:B---3--:R-:W-:Y:S05]  /*7780*/  @!P0 NANOSLEEP.SYNCS 0x989680 ;  /* 0x009896800000895d */ /* 0x008fea0003900000 */
[----:B------:R-:W3:Y:S02]  /*7790*/  @!P0 SYNCS.PHASECHK.TRANS64 P0, [R82+URZ+0x90], R3 ;  /* 0x00009003520085a7 */ /* 0x000ee400080010ff */
[----:B---3--:R-:W-:Y:S05]  /*77a0*/  @!P0 BRA `(.L_x_91) ;  /* 0xfffffffc00f08947 */ /* 0x008fea000383ffff */
[----:B------:R-:W-:Y:S05]  /*77b0*/  BRA `(.L_x_90) ;  /* 0xffffffe400447947 */ /* 0x000fea000383ffff */
.L_x_102:
[----:B-1----:R1:W2:Y:S02]  /*77c0*/  SYNCS.PHASECHK.TRANS64.TRYWAIT P0, [R2+URZ+0x30], R83 ;  /* 0x00003053020075a7 */ /* 0x0022a400080011ff */
[----:B--2---:R-:W-:Y:S05]  /*77d0*/  @!P0 NANOSLEEP.SYNCS 0x989680 ;  /* 0x009896800000895d */ /* 0x004fea0003900000 */
[----:B------:R-:W2:Y:S02]  /*77e0*/  @!P0 SYNCS.PHASECHK.TRANS64 P0, [R2+URZ+0x30], R83 ;  /* 0x00003053020085a7 */ /* 0x000ea400080010ff */
[----:B--2---:R-:W-:Y:S05]  /*77f0*/  @!P0 BRA `(.L_x_102) ;  /* 0xfffffffc00f08947 */ /* 0x004fea000383ffff */
[----:B------:R-:W-:Y:S05]  /*7800*/  BRA `(.L_x_101) ;  /* 0xffffffec000c7947 */ /* 0x000fea000383ffff */
        .weak           $__internal_0_$__cuda_sm10x_tcgen05_guardrail_trap_col_being_dealloced_not_returned_by_alloc
        .type           $__internal_0_$__cuda_sm10x_tcgen05_guardrail_trap_col_being_dealloced_not_returned_by_alloc,@function
        .size           $__internal_0_$__cuda_sm10x_tcgen05_guardrail_trap_col_being_dealloced_not_returned_by_alloc,($__internal_1_$__cuda_sm10x_tcgen05_guardrail_trap_phase_invalid_during_alloc - $__internal_0_$__cuda_sm10x_tcgen05_guardrail_trap_col_being_dealloced_not_returned_by_alloc)
$__internal_0_$__cuda_sm10x_tcgen05_guardrail_trap_col_being_dealloced_not_returned_by_alloc:
[----:B------:R-:W-:Y:S05]  /*7810*/  BPT.TRAP 0x1 ;  /* 0x000000040000795c */ /* 0x000fea0000300000 */
[----:B------:R-:W-:-:S04]  /*7820*/  HFMA2 R3, -RZ, RZ, 0, 0 ;  /* 0x00000000ff037431 */ /* 0x000fc800000001ff */
[----:B------:R-:W-:Y:S05]  /*7830*/  RET.REL.NODEC R2 `(_ZN7cutlass13device_kernelINS_4gemm6kernel13GemmUniversalIN4cute5tupleIJiiiiEEENS1_10collective13CollectiveMmaINS1_35MainloopSm100TmaUmmaWarpSpecializedILi3ELi2ELi4ENS5_IJNS4_1CILi1EEESB_SB_EEEEENS5_IJNSA_ILi64EEESE_SE_EEEfNS5_IJlSB_lEEEfSG_NS4_8TiledMMAINS4_8MMA_AtomIJNS4_17SM100_MMA_TF32_SSINS_10tfloat32_tESK_fLi64ELi64ELNS4_4UMMA5MajorE0ELSM_0ELNSL_7ScaleInE0ELSN_0EEEEEENS4_6LayoutISC_NS5_IJNSA_ILi0EEESR_SR_EEEEENS5_IJNS4_10UnderscoreESU_SU_EEEEENS4_13SM90_TMA_LOADENS4_14ComposedLayoutINS4_7SwizzleILi3ELi4ELi3EEENS4_18smem_ptr_flag_bitsILi32EEENSQ_INS5_IJNSA_ILi8EEENSA_ILi32EEEEEENS5_IJS14_SB_EEEEEEEvNS4_8identityESX_S18_vS19_EENS_8epilogue10collective18CollectiveEpilogueINS1B_23Sm100TmaWarpSpecializedILi3ELi2ELi16ELb1ELb0EEEJSF_NS5_IJNSQ_ISE_SB_EENSQ_IS14_SB_EEEEEfSG_fSG_NS1B_6fusion15FusionCallbacksIS1F_NS1J_17LinearCombinationIffffLNS_15FloatRoundStyleE2EEESF_S1I_JEEENS4_5SM1004TMEM4LOAD26SM100_TMEM_LOAD_16dp128b8xESX_S18_NS4_17SM75_U32x4_LDSM_NENS4_14SM90_TMA_STOREES18_NS4_17SM90_U32x4_STSM_NENS4_39AutoVectorizingCopyWithAssumedAlignmentILi128EEEEEEvvEEEEvNT_6ParamsE) ;  /* 0xffffff8402f07950 */ /* 0x000fea0003c3ffff */
        .weak           $__internal_1_$__cuda_sm10x_tcgen05_guardrail_trap_phase_invalid_during_alloc
        .type           $__internal_1_$__cuda_sm10x_tcgen05_guardrail_trap_phase_invalid_during_alloc,@function
        .size           $__internal_1_$__cuda_sm10x_tcgen05_guardrail_trap_phase_invalid_during_alloc,($__internal_2_$__cuda_sm10x_tcgen05_guardrail_trap_unallocated_columns_being_dealloced - $__internal_1_$__cuda_sm10x_tcgen05_guardrail_trap_phase_invalid_during_alloc)
$__internal_1_$__cuda_sm10x_tcgen05_guardrail_trap_phase_invalid_during_alloc:
[----:B------:R-:W-:Y:S05]  /*7840*/  BPT.TRAP 0x1 ;  /* 0x000000040000795c */ /* 0x000fea0000300000 */
[----:B------:R-:W-:-:S04]  /*7850*/  MOV R3, 0x0 ;  /* 0x0000000000037802 */ /* 0x000fc80000000f00 */
[----:B------:R-:W-:Y:S05]  /*7860*/  RET.REL.NODEC R2 `(_ZN7cutlass13device_kernelINS_4gemm6kernel13GemmUniversalIN4cute5tupleIJiiiiEEENS1_10collective13CollectiveMmaINS1_35MainloopSm100TmaUmmaWarpSpecializedILi3ELi2ELi4ENS5_IJNS4_1CILi1EEESB_SB_EEEEENS5_IJNSA_ILi64EEESE_SE_EEEfNS5_IJlSB_lEEEfSG_NS4_8TiledMMAINS4_8MMA_AtomIJNS4_17SM100_MMA_TF32_SSINS_10tfloat32_tESK_fLi64ELi64ELNS4_4UMMA5MajorE0ELSM_0ELNSL_7ScaleInE0ELSN_0EEEEEENS4_6LayoutISC_NS5_IJNSA_ILi0EEESR_SR_EEEEENS5_IJNS4_10UnderscoreESU_SU_EEEEENS4_13SM90_TMA_LOADENS4_14ComposedLayoutINS4_7SwizzleILi3ELi4ELi3EEENS4_18smem_ptr_flag_bitsILi32EEENSQ_INS5_IJNSA_ILi8EEENSA_ILi32EEEEEENS5_IJS14_SB_EEEEEEEvNS4_8identityESX_S18_vS19_EENS_8epilogue10collective18CollectiveEpilogueINS1B_23Sm100TmaWarpSpecializedILi3ELi2ELi16ELb1ELb0EEEJSF_NS5_IJNSQ_ISE_SB_EENSQ_IS14_SB_EEEEEfSG_fSG_NS1B_6fusion15FusionCallbacksIS1F_NS1J_17LinearCombinationIffffLNS_15FloatRoundStyleE2EEESF_S1I_JEEENS4_5SM1004TMEM4LOAD26SM100_TMEM_LOAD_16dp128b8xESX_S18_NS4_17SM75_U32x4_LDSM_NENS4_14SM90_TMA_STOREES18_NS4_17SM90_U32x4_STSM_NENS4_39AutoVectorizingCopyWithAssumedAlignmentILi128EEEEEEvvEEEEvNT_6ParamsE) ;  /* 0xffffff8402e47950 */ /* 0x000fea0003c3ffff */
        .weak           $__internal_2_$__cuda_sm10x_tcgen05_guardrail_trap_unallocated_columns_being_dealloced
        .type           $__internal_2_$__cuda_sm10x_tcgen05_guardrail_trap_unallocated_columns_being_dealloced,@function
        .size           $__internal_2_$__cuda_sm10x_tcgen05_guardrail_trap_unallocated_columns_being_dealloced,(.L_x_151 - $__internal_2_$__cuda_sm10x_tcgen05_guardrail_trap_unallocated_columns_being_dealloced)
$__internal_2_$__cuda_sm10x_tcgen05_guardrail_trap_unallocated_columns_being_dealloced:
[----:B------:R-:W-:Y:S05]  /*7870*/  BPT.TRAP 0x1 ;  /* 0x000000040000795c */ /* 0x000fea0000300000 */
[----:B------:R-:W-:-:S04]  /*7880*/  HFMA2 R3, -RZ, RZ, 0, 0 ;  /* 0x00000000ff037431 */ /* 0x000fc800000001ff */
[----:B------:R-:W-:Y:S05]  /*7890*/  RET.REL.NODEC R2 `(_ZN7cutlass13device_kernelINS_4gemm6kernel13GemmUniversalIN4cute5tupleIJiiiiEEENS1_10collective13CollectiveMmaINS1_35MainloopSm100TmaUmmaWarpSpecializedILi3ELi2ELi4ENS5_IJNS4_1CILi1EEESB_SB_EEEEENS5_IJNSA_ILi64EEESE_SE_EEEfNS5_IJlSB_lEEEfSG_NS4_8TiledMMAINS4_8MMA_AtomIJNS4_17SM100_MMA_TF32_SSINS_10tfloat32_tESK_fLi64ELi64ELNS4_4UMMA5MajorE0ELSM_0ELNSL_7ScaleInE0ELSN_0EEEEEENS4_6LayoutISC_NS5_IJNSA_ILi0EEESR_SR_EEEEENS5_IJNS4_10UnderscoreESU_SU_EEEEENS4_13SM90_TMA_LOADENS4_14ComposedLayoutINS4_7SwizzleILi3ELi4ELi3EEENS4_18smem_ptr_flag_bitsILi32EEENSQ_INS5_IJNSA_ILi8EEENSA_ILi32EEEEEENS5_IJS14_SB_EEEEEEEvNS4_8identityESX_S18_vS19_EENS_8epilogue10collective18CollectiveEpilogueINS1B_23Sm100TmaWarpSpecializedILi3ELi2ELi16ELb1ELb0EEEJSF_NS5_IJNSQ_ISE_SB_EENSQ_IS14_SB_EEEEEfSG_fSG_NS1B_6fusion15FusionCallbacksIS1F_NS1J_17LinearCombinationIffffLNS_15FloatRoundStyleE2EEESF_S1I_JEEENS4_5SM1004TMEM4LOAD26SM100_TMEM_LOAD_16dp128b8xESX_S18_NS4_17SM75_U32x4_LDSM_NENS4_14SM90_TMA_STOREES18_NS4_17SM90_U32x4_STSM_NENS4_39AutoVectorizingCopyWithAssumedAlignmentILi128EEEEEEvvEEEEvNT_6ParamsE) ;  /* 0xffffff8402d87950 */ /* 0x000fea0003c3ffff */
.L_x_150:
[----:B------:R-:W-:-:S00]  /*78a0*/  BRA `(.L_x_150) ;  /* 0xfffffffc00fc7947 */ /* 0x000fc0000383ffff */
[----:B------:R-:W-:-:S00]  /*78b0*/  NOP ;  /* 0x0000000000007918 */ /* 0x000fc00000000000 */
        /* <DEDUP_REMOVED lines=12> */
.L_x_151:


//--------------------- .nv.global.init           --------------------------
	.section	.nv.global.init,"aw",@progbits
.nv.global.init:
	.type		$str$27,@object
	.size		$str$27,($str$28 - $str$27)
$str$27:
        /*0000*/ 	.byte	0x28, 0x61, 0x64, 0x64, 0x72, 0x65, 0x73, 0x73, 0x20, 0x26, 0x20, 0x6d, 0x61, 0x73, 0x6b, 0x29
        /*0010*/ 	.byte	0x20, 0x3d, 0x3d, 0x20, 0x30, 0x00
	.type		$str$28,@object
	.size		$str$28,($str$26 - $str$28)
$str$28:
        /*0016*/ 	.byte	0x2f, 0x74, 0x6d, 0x70, 0x2f, 0x63, 0x75, 0x74, 0x6c, 0x61, 0x73, 0x73, 0x5f, 0x73, 0x77, 0x65
        /*0026*/ 	.byte	0x65, 0x70, 0x5f, 0x73, 0x72, 0x63, 0x2f, 0x69, 0x6e, 0x63, 0x6c, 0x75, 0x64, 0x65, 0x2f, 0x63
        /*0036*/ 	.byte	0x75, 0x74, 0x65, 0x2f, 0x70, 0x6f, 0x69, 0x6e, 0x74, 0x65, 0x72, 0x5f, 0x66, 0x6c, 0x61, 0x67
        /*0046*/ 	.byte	0x67, 0x65, 0x64, 0x2e, 0x68, 0x70, 0x70, 0x00
	.type		$str$26,@object
	.size		$str$26,($str$25 - $str$26)
$str$26:
        /*004e*/ 	.byte	0x2f, 0x74, 0x6d, 0x70, 0x2f, 0x63, 0x75, 0x74, 0x6c, 0x61, 0x73, 0x73, 0x5f, 0x73, 0x77, 0x65
        /*005e*/ 	.byte	0x65, 0x70, 0x5f, 0x73, 0x72, 0x63, 0x2f, 0x69, 0x6e, 0x63, 0x6c, 0x75, 0x64, 0x65, 0x2f, 0x63
        /*006e*/ 	.byte	0x75, 0x74, 0x65, 0x2f, 0x61, 0x74, 0x6f, 0x6d, 0x2f, 0x63, 0x6f, 0x70, 0x79, 0x5f, 0x74, 0x72
        /*007e*/ 	.byte	0x61, 0x69, 0x74, 0x73, 0x5f, 0x73, 0x6d, 0x31, 0x30, 0x30, 0x2e, 0x68, 0x70, 0x70, 0x00
	.type		$str$25,@object
	.size		$str$25,(__unnamed_1 - $str$25)
$str$25:
        /*008d*/ 	.byte	0x28, 0x28, 0x75, 0x69, 0x6e, 0x74, 0x33, 0x32, 0x5f, 0x74, 0x28, 0x74, 0x68, 0x72, 0x65, 0x61
        /*009d*/ 	.byte	0x64, 0x49, 0x64, 0x78, 0x2e, 0x78, 0x29, 0x20, 0x2f, 0x20, 0x33, 0x32, 0x29, 0x20, 0x25, 0x20
        /*00ad*/ 	.byte	0x34, 0x29, 0x20, 0x3d, 0x3d, 0x20, 0x28, 0x28, 0x28, 0x74, 0x6d, 0x65, 0x6d, 0x5f, 0x61, 0x64
        /*00bd*/ 	.byte	0x64, 0x72, 0x20, 0x3e, 0x3e, 0x20, 0x31, 0x36, 0x29, 0x20, 0x2f, 0x20, 0x33, 0x32, 0x29, 0x20
        /*00cd*/ 	.byte	0x25, 0x20, 0x34, 0x29, 0x00
	.type		__unnamed_1,@object
	.size		__unnamed_1,(__unnamed_2 - __unnamed_1)
__unnamed_1:
        /*00d2*/ 	.byte	0x61, 0x75, 0x74, 0x6f, 0x20, 0x63, 0x75, 0x74, 0x65, 0x3a, 0x3a, 0x61, 0x73, 0x5f, 0x70, 0x6f
        /* <DEDUP_REMOVED lines=23> */
        /*0252*/ 	.byte	0x3c, 0x32, 0x30, 0x34, 0x38, 0x3e, 0x3e, 0x3e, 0x3e, 0x5d, 0x00
	.type		__unnamed_2,@object
	.size		__unnamed_2,(.L_2 - __unnamed_2)
__unnamed_2:
        /* <DEDUP_REMOVED lines=45> */
        /*052d*/ 	.byte	0x3e, 0x3e, 0x3e, 0x5d, 0x00
.L_2:


//--------------------- .nv.shared._ZN7cutlass13device_kernelINS_4gemm6kernel13GemmUniversalIN4cute5tupleIJiiiiEEENS1_10collective13CollectiveMmaINS1_35MainloopSm100TmaUmmaWarpSpecializedILi3ELi2ELi4ENS5_IJNS4_1CILi1EEESB_SB_EEEEENS5_IJNSA_ILi64EEESE_SE_EEEfNS5_IJlSB_lEEEfSG_NS4_8TiledMMAINS4_8MMA_AtomIJNS4_17SM100_MMA_TF32_SSINS_10tfloat32_tESK_fLi64ELi64ELNS4_4UMMA5MajorE0ELSM_0ELNSL_7ScaleInE0ELSN_0EEEEEENS4_6LayoutISC_NS5_IJNSA_ILi0EEESR_SR_EEEEENS5_IJNS4_10UnderscoreESU_SU_EEEEENS4_13SM90_TMA_LOADENS4_14ComposedLayoutINS4_7SwizzleILi3ELi4ELi3EEENS4_18smem_ptr_flag_bitsILi32EEENSQ_INS5_IJNSA_ILi8EEENSA_ILi32EEEEEENS5_IJS14_SB_EEEEEEEvNS4_8identityESX_S18_vS19_EENS_8epilogue10collective18CollectiveEpilogueINS1B_23Sm100TmaWarpSpecializedILi3ELi2ELi16ELb1ELb0EEEJSF_NS5_IJNSQ_ISE_SB_EENSQ_IS14_SB_EEEEEfSG_fSG_NS1B_6fusion15FusionCallbacksIS1F_NS1J_17LinearCombinationIffffLNS_15FloatRoundStyleE2EEESF_S1I_JEEENS4_5SM1004TMEM4LOAD26SM100_TMEM_LOAD_16dp128b8xESX_S18_NS4_17SM75_U32x4_LDSM_NENS4_14SM90_TMA_STOREES18_NS4_17SM90_U32x4_STSM_NENS4_39AutoVectorizingCopyWithAssumedAlignmentILi128EEEEEEvvEEEEvNT_6ParamsE --------------------------
	.section	.nv.shared._ZN7cutlass13device_kernelINS_4gemm6kernel13GemmUniversalIN4cute5tupleIJiiiiEEENS1_10collective13CollectiveMmaINS1_35MainloopSm100TmaUmmaWarpSpecializedILi3ELi2ELi4ENS5_IJNS4_1CILi1EEESB_SB_EEEEENS5_IJNSA_ILi64EEESE_SE_EEEfNS5_IJlSB_lEEEfSG_NS4_8TiledMMAINS4_8MMA_AtomIJNS4_17SM100_MMA_TF32_SSINS_10tfloat32_tESK_fLi64ELi64ELNS4_4UMMA5MajorE0ELSM_0ELNSL_7ScaleInE0ELSN_0EEEEEENS4_6LayoutISC_NS5_IJNSA_ILi0EEESR_SR_EEEEENS5_IJNS4_10UnderscoreESU_SU_EEEEENS4_13SM90_TMA_LOADENS4_14ComposedLayoutINS4_7SwizzleILi3ELi4ELi3EEENS4_18smem_ptr_flag_bitsILi32EEENSQ_INS5_IJNSA_ILi8EEENSA_ILi32EEEEEENS5_IJS14_SB_EEEEEEEvNS4_8identityESX_S18_vS19_EENS_8epilogue10collective18CollectiveEpilogueINS1B_23Sm100TmaWarpSpecializedILi3ELi2ELi16ELb1ELb0EEEJSF_NS5_IJNSQ_ISE_SB_EENSQ_IS14_SB_EEEEEfSG_fSG_NS1B_6fusion15FusionCallbacksIS1F_NS1J_17LinearCombinationIffffLNS_15FloatRoundStyleE2EEESF_S1I_JEEENS4_5SM1004TMEM4LOAD26SM100_TMEM_LOAD_16dp128b8xESX_S18_NS4_17SM75_U32x4_LDSM_NENS4_14SM90_TMA_STOREES18_NS4_17SM90_U32x4_STSM_NENS4_39AutoVectorizingCopyWithAssumedAlignmentILi128EEEEEEvvEEEEvNT_6ParamsE,"aw",@nobits
	.sectionflags	@""
	.align	16
	.zero		1024


//--------------------- .nv.shared.reserved.0     --------------------------
	.section	.nv.shared.reserved.0,"aw",@nobits
	.weak		__nv_reservedSMEM_offset_0_alias
	.size		__nv_reservedSMEM_offset_0_alias, 0, 64
	.other		__nv_reservedSMEM_offset_0_alias,@"STO_CUDA_RESERVED_SHARED STV_DEFAULT"
__nv_reservedSMEM_offset_0_alias:
	.zero		0
.nv.shared.reserved.0:
	.zero		64
	.weak		__nv_reservedSMEM_tcgen05_partition
	.type		__nv_reservedSMEM_tcgen05_partition,@object
	.size		__nv_reservedSMEM_tcgen05_partition,(.L_0 - __nv_reservedSMEM_tcgen05_partition)
__nv_reservedSMEM_tcgen05_partition:
	.zero		32
.L_0:


//--------------------- .nv.global                --------------------------
	.section	.nv.global,"aw",@nobits
.nv.global:
	.type		_ZN40_INTERNAL_8c1eabeb_4_k_cu_8903549a_263144cute1_E,@object
	.size		_ZN40_INTERNAL_8c1eabeb_4_k_cu_8903549a_263144cute1_E,(_ZN40_INTERNAL_8c1eabeb_4_k_cu_8903549a_263144cuda3std3__45__cpo6cbeginE - _ZN40_INTERNAL_8c1eabeb_4_k_cu_8903549a_263144cute1_E)
_ZN40_INTERNAL_8c1eabeb_4_k_cu_8903549a_263144cute1_E:
	.zero		1
	.type		_ZN40_INTERNAL_8c1eabeb_4_k_cu_8903549a_263144cuda3std3__45__cpo6cbeginE,@object
	.size		_ZN40_INTERNAL_8c1eabeb_4_k_cu_8903549a_263144cuda3std3__45__cpo6cbeginE,(_ZN40_INTERNAL_8c1eabeb_4_k_cu_8903549a_263144cuda3std3__48in_placeE - _ZN40_INTERNAL_8c1eabeb_4_k_cu_8903549a_263144cuda3std3__45__cpo6cbeginE)
_ZN40_INTERNAL_8c1eabeb_4_k_cu_8903549a_263144cuda3std3__45__cpo6cbeginE:
	.zero		1
	.type		_ZN40_INTERNAL_8c1eabeb_4_k_cu_8903549a_263144cuda3std3__48in_placeE,@object
	.size		_ZN40_INTERNAL_8c1eabeb_4_k_cu_8903549a_263144cuda3std3__48in_placeE,(_ZN40_INTERNAL_8c1eabeb_4_k_cu_8903549a_263144cuda3std6ranges3__45__cpo9iter_moveE - _ZN40_INTERNAL_8c1eabeb_4_k_cu_8903549a_263144cuda3std3__48in_placeE)
_ZN40_INTERNAL_8c1eabeb_4_k_cu_8903549a_263144cuda3std3__48in_placeE:
	.zero		1
	.type		_ZN40_INTERNAL_8c1eabeb_4_k_cu_8903549a_263144cuda3std6ranges3__45__cpo9iter_moveE,@object
	.size		_ZN40_INTERNAL_8c1eabeb_4_k_cu_8903549a_263144cuda3std6ranges3__45__cpo9iter_moveE,(_ZN40_INTERNAL_8c1eabeb_4_k_cu_8903549a_263144cuda3std3__45__cpo5beginE - _ZN40_INTERNAL_8c1eabeb_4_k_cu_8903549a_263144cuda3std6ranges3__45__cpo9iter_moveE)
_ZN40_INTERNAL_8c1eabeb_4_k_cu_8903549a_263144cuda3std6ranges3__45__cpo9iter_moveE:
	.zero		1
	.type		_ZN40_INTERNAL_8c1eabeb_4_k_cu_8903549a_263144cuda3std3__45__cpo5beginE,@object
	.size		_ZN40_INTERNAL_8c1eabeb_4_k_cu_8903549a_263144cuda3std3__45__cpo5beginE,(_ZN40_INTERNAL_8c1eabeb_4_k_cu_8903549a_263144cuda3std3__442_GLOBAL__N__8c1eabeb_4_k_cu_8903549a_263146ignoreE - _ZN40_INTERNAL_8c1eabeb_4_k_cu_8903549a_263144cuda3std3__45__cpo5beginE)
_ZN40_INTERNAL_8c1eabeb_4_k_cu_8903549a_263144cuda3std3__45__cpo5beginE:
	.zero		1
	.type		_ZN40_INTERNAL_8c1eabeb_4_k_cu_8903549a_263144cuda3std3__442_GLOBAL__N__8c1eabeb_4_k_cu_8903549a_263146ignoreE,@object
	.size		_ZN40_INTERNAL_8c1eabeb_4_k_cu_8903549a_263144cuda3std3__442_GLOBAL__N__8c1eabeb_4_k_cu_8903549a_263146ignoreE,(_ZN40_INTERNAL_8c1eabeb_4_k_cu_8903549a_263144cute7productE - _ZN40_INTERNAL_8c1eabeb_4_k_cu_8903549a_263144cuda3std3__442_GLOBAL__N__8c1eabeb_4_k_cu_8903549a_263146ignoreE)
_ZN40_INTERNAL_8c1eabeb_4_k_cu_8903549a_263144cuda3std3__442_GLOBAL__N__8c1eabeb_4_k_cu_8903549a_263146ignoreE:
	.zero		1
	.type		_ZN40_INTERNAL_8c1eabeb_4_k_cu_8903549a_263144cute7productE,@object
	.size		_ZN40_INTERNAL_8c1eabeb_4_k_cu_8903549a_263144cute7productE,(_ZN40_INTERNAL_8c1eabeb_4_k_cu_8903549a_263144cuda3std3__45__cpo3endE - _ZN40_INTERNAL_8c1eabeb_4_k_cu_8903549a_263144cute7productE)
_ZN40_INTERNAL_8c1eabeb_4_k_cu_8903549a_263144cute7productE:
	.zero		1
	.type		_ZN40_INTERNAL_8c1eabeb_4_k_cu_8903549a_263144cuda3std3__45__cpo3endE,@object
	.size		_ZN40_INTERNAL_8c1eabeb_4_k_cu_8903549a_263144cuda3std3__45__cpo3endE,(_ZN40_INTERNAL_8c1eabeb_4_k_cu_8903549a_263144cuda3std3__419piecewise_constructE - _ZN40_INTERNAL_8c1eabeb_4_k_cu_8903549a_263144cuda3std3__45__cpo3endE)
_ZN40_INTERNAL_8c1eabeb_4_k_cu_8903549a_263144cuda3std3__45__cpo3endE:
	.zero		1
	.type		_ZN40_INTERNAL_8c1eabeb_4_k_cu_8903549a_263144cuda3std3__419piecewise_constructE,@object
	.size		_ZN40_INTERNAL_8c1eabeb_4_k_cu_8903549a_263144cuda3std3__419piecewise_constructE,(_ZN40_INTERNAL_8c1eabeb_4_k_cu_8903549a_263144cuda3std3__45__cpo4cendE - _ZN40_INTERNAL_8c1eabeb_4_k_cu_8903549a_263144cuda3std3__419piecewise_constructE)
_ZN40_INTERNAL_8c1eabeb_4_k_cu_8903549a_263144cuda3std3__419piecewise_constructE:
	.zero		1
	.type		_ZN40_INTERNAL_8c1eabeb_4_k_cu_8903549a_263144cuda3std3__45__cpo4cendE,@object
	.size		_ZN40_INTERNAL_8c1eabeb_4_k_cu_8903549a_263144cuda3std3__45__cpo4cendE,(_ZN40_INTERNAL_8c1eabeb_4_k_cu_8903549a_263144cuda3std6ranges3__45__cpo4swapE - _ZN40_INTERNAL_8c1eabeb_4_k_cu_8903549a_263144cuda3std3__45__cpo4cendE)
_ZN40_INTERNAL_8c1eabeb_4_k_cu_8903549a_263144cuda3std3__45__cpo4cendE:
	.zero		1
	.type		_ZN40_INTERNAL_8c1eabeb_4_k_cu_8903549a_263144cuda3std6ranges3__45__cpo4swapE,@object
	.size		_ZN40_INTERNAL_8c1eabeb_4_k_cu_8903549a_263144cuda3std6ranges3__45__cpo4swapE,(.L_10 - _ZN40_INTERNAL_8c1eabeb_4_k_cu_8903549a_263144cuda3std6ranges3__45__cpo4swapE)
_ZN40_INTERNAL_8c1eabeb_4_k_cu_8903549a_263144cuda3std6ranges3__45__cpo4swapE:
	.zero		1
.L_10:


//--------------------- .nv.constant0._ZN7cutlass13device_kernelINS_4gemm6kernel13GemmUniversalIN4cute5tupleIJiiiiEEENS1_10collective13CollectiveMmaINS1_35MainloopSm100TmaUmmaWarpSpecializedILi3ELi2ELi4ENS5_IJNS4_1CILi1EEESB_SB_EEEEENS5_IJNSA_ILi64EEESE_SE_EEEfNS5_IJlSB_lEEEfSG_NS4_8TiledMMAINS4_8MMA_AtomIJNS4_17SM100_MMA_TF32_SSINS_10tfloat32_tESK_fLi64ELi64ELNS4_4UMMA5MajorE0ELSM_0ELNSL_7ScaleInE0ELSN_0EEEEEENS4_6LayoutISC_NS5_IJNSA_ILi0EEESR_SR_EEEEENS5_IJNS4_10UnderscoreESU_SU_EEEEENS4_13SM90_TMA_LOADENS4_14ComposedLayoutINS4_7SwizzleILi3ELi4ELi3EEENS4_18smem_ptr_flag_bitsILi32EEENSQ_INS5_IJNSA_ILi8EEENSA_ILi32EEEEEENS5_IJS14_SB_EEEEEEEvNS4_8identityESX_S18_vS19_EENS_8epilogue10collective18CollectiveEpilogueINS1B_23Sm100TmaWarpSpecializedILi3ELi2ELi16ELb1ELb0EEEJSF_NS5_IJNSQ_ISE_SB_EENSQ_IS14_SB_EEEEEfSG_fSG_NS1B_6fusion15FusionCallbacksIS1F_NS1J_17LinearCombinationIffffLNS_15FloatRoundStyleE2EEESF_S1I_JEEENS4_5SM1004TMEM4LOAD26SM100_TMEM_LOAD_16dp128b8xESX_S18_NS4_17SM75_U32x4_LDSM_NENS4_14SM90_TMA_STOREES18_NS4_17SM90_U32x4_STSM_NENS4_39AutoVectorizingCopyWithAssumedAlignmentILi128EEEEEEvvEEEEvNT_6ParamsE --------------------------
	.section	.nv.constant0._ZN7cutlass13device_kernelINS_4gemm6kernel13GemmUniversalIN4cute5tupleIJiiiiEEENS1_10collective13CollectiveMmaINS1_35MainloopSm100TmaUmmaWarpSpecializedILi3ELi2ELi4ENS5_IJNS4_1CILi1EEESB_SB_EEEEENS5_IJNSA_ILi64EEESE_SE_EEEfNS5_IJlSB_lEEEfSG_NS4_8TiledMMAINS4_8MMA_AtomIJNS4_17SM100_MMA_TF32_SSINS_10tfloat32_tESK_fLi64ELi64ELNS4_4UMMA5MajorE0ELSM_0ELNSL_7ScaleInE0ELSN_0EEEEEENS4_6LayoutISC_NS5_IJNSA_ILi0EEESR_SR_EEEEENS5_IJNS4_10UnderscoreESU_SU_EEEEENS4_13SM90_TMA_LOADENS4_14ComposedLayoutINS4_7SwizzleILi3ELi4ELi3EEENS4_18smem_ptr_flag_bitsILi32EEENSQ_INS5_IJNSA_ILi8EEENSA_ILi32EEEEEENS5_IJS14_SB_EEEEEEEvNS4_8identityESX_S18_vS19_EENS_8epilogue10collective18CollectiveEpilogueINS1B_23Sm100TmaWarpSpecializedILi3ELi2ELi16ELb1ELb0EEEJSF_NS5_IJNSQ_ISE_SB_EENSQ_IS14_SB_EEEEEfSG_fSG_NS1B_6fusion15FusionCallbacksIS1F_NS1J_17LinearCombinationIffffLNS_15FloatRoundStyleE2EEESF_S1I_JEEENS4_5SM1004TMEM4LOAD26SM100_TMEM_LOAD_16dp128b8xESX_S18_NS4_17SM75_U32x4_LDSM_NENS4_14SM90_TMA_STOREES18_NS4_17SM90_U32x4_STSM_NENS4_39AutoVectorizingCopyWithAssumedAlignmentILi128EEEEEEvvEEEEvNT_6ParamsE,"a",@progbits
	.sectionflags	@""
	.align	4
.nv.constant0._ZN7cutlass13device_kernelINS_4gemm6kernel13GemmUniversalIN4cute5tupleIJiiiiEEENS1_10collective13CollectiveMmaINS1_35MainloopSm100TmaUmmaWarpSpecializedILi3ELi2ELi4ENS5_IJNS4_1CILi1EEESB_SB_EEEEENS5_IJNSA_ILi64EEESE_SE_EEEfNS5_IJlSB_lEEEfSG_NS4_8TiledMMAINS4_8MMA_AtomIJNS4_17SM100_MMA_TF32_SSINS_10tfloat32_tESK_fLi64ELi64ELNS4_4UMMA5MajorE0ELSM_0ELNSL_7ScaleInE0ELSN_0EEEEEENS4_6LayoutISC_NS5_IJNSA_ILi0EEESR_SR_EEEEENS5_IJNS4_10UnderscoreESU_SU_EEEEENS4_13SM90_TMA_LOADENS4_14ComposedLayoutINS4_7SwizzleILi3ELi4ELi3EEENS4_18smem_ptr_flag_bitsILi32EEENSQ_INS5_IJNSA_ILi8EEENSA_ILi32EEEEEENS5_IJS14_SB_EEEEEEEvNS4_8identityESX_S18_vS19_EENS_8epilogue10collective18CollectiveEpilogueINS1B_23Sm100TmaWarpSpecializedILi3ELi2ELi16ELb1ELb0EEEJSF_NS5_IJNSQ_ISE_SB_EENSQ_IS14_SB_EEEEEfSG_fSG_NS1B_6fusion15FusionCallbacksIS1F_NS1J_17LinearCombinationIffffLNS_15FloatRoundStyleE2EEESF_S1I_JEEENS4_5SM1004TMEM4LOAD26SM100_TMEM_LOAD_16dp128b8xESX_S18_NS4_17SM75_U32x4_LDSM_NENS4_14SM90_TMA_STOREES18_NS4_17SM90_U32x4_STSM_NENS4_39AutoVectorizingCopyWithAssumedAlignmentILi128EEEEEEvvEEEEvNT_6ParamsE:
	.zero		2944


//--------------------- SYMBOLS --------------------------

	.type		.nv.reservedSmem.offset0,@object
	.size		.nv.reservedSmem.offset0,0x4
	.type		.nv.reservedSmem.cap,@object
	.size		.nv.reservedSmem.cap,0x4
	.type		__assertfail,@function
